//
// Generated by NVIDIA NVVM Compiler
//
// Compiler Build ID: CL-36424714
// Cuda compilation tools, release 13.0, V13.0.88
// Based on NVVM 20.0.0
//

.version 9.0
.target sm_100
.address_size 64

	// .globl	_Z17generatePredicatePiS_ii
.global .align 1 .b8 _ZN34_INTERNAL_53cd059c_4_k_cu_099736004cuda3std3__45__cpo5beginE[1];
.global .align 1 .b8 _ZN34_INTERNAL_53cd059c_4_k_cu_099736004cuda3std3__45__cpo3endE[1];
.global .align 1 .b8 _ZN34_INTERNAL_53cd059c_4_k_cu_099736004cuda3std3__45__cpo6cbeginE[1];
.global .align 1 .b8 _ZN34_INTERNAL_53cd059c_4_k_cu_099736004cuda3std3__45__cpo4cendE[1];
.global .align 1 .b8 _ZN34_INTERNAL_53cd059c_4_k_cu_099736004cuda3std3__45__cpo6rbeginE[1];
.global .align 1 .b8 _ZN34_INTERNAL_53cd059c_4_k_cu_099736004cuda3std3__45__cpo4rendE[1];
.global .align 1 .b8 _ZN34_INTERNAL_53cd059c_4_k_cu_099736004cuda3std3__45__cpo7crbeginE[1];
.global .align 1 .b8 _ZN34_INTERNAL_53cd059c_4_k_cu_099736004cuda3std3__45__cpo5crendE[1];
.global .align 1 .b8 _ZN34_INTERNAL_53cd059c_4_k_cu_099736004cuda3std3__436_GLOBAL__N__53cd059c_4_k_cu_099736006ignoreE[1];
.global .align 1 .b8 _ZN34_INTERNAL_53cd059c_4_k_cu_099736004cuda3std3__419piecewise_constructE[1];
.global .align 1 .b8 _ZN34_INTERNAL_53cd059c_4_k_cu_099736004cuda3std3__48in_placeE[1];
.global .align 1 .b8 _ZN34_INTERNAL_53cd059c_4_k_cu_099736004cuda3std3__420unreachable_sentinelE[1];
.global .align 1 .b8 _ZN34_INTERNAL_53cd059c_4_k_cu_099736004cuda3std3__47nulloptE[1];
.global .align 1 .b8 _ZN34_INTERNAL_53cd059c_4_k_cu_099736004cuda3std3__48unexpectE[1];
.global .align 1 .b8 _ZN34_INTERNAL_53cd059c_4_k_cu_099736004cuda3std6ranges3__45__cpo4swapE[1];
.global .align 1 .b8 _ZN34_INTERNAL_53cd059c_4_k_cu_099736004cuda3std6ranges3__45__cpo9iter_moveE[1];
.global .align 1 .b8 _ZN34_INTERNAL_53cd059c_4_k_cu_099736004cuda3std6ranges3__45__cpo5beginE[1];
.global .align 1 .b8 _ZN34_INTERNAL_53cd059c_4_k_cu_099736004cuda3std6ranges3__45__cpo3endE[1];
.global .align 1 .b8 _ZN34_INTERNAL_53cd059c_4_k_cu_099736004cuda3std6ranges3__45__cpo6cbeginE[1];
.global .align 1 .b8 _ZN34_INTERNAL_53cd059c_4_k_cu_099736004cuda3std6ranges3__45__cpo4cendE[1];
.global .align 1 .b8 _ZN34_INTERNAL_53cd059c_4_k_cu_099736004cuda3std6ranges3__45__cpo7advanceE[1];
.global .align 1 .b8 _ZN34_INTERNAL_53cd059c_4_k_cu_099736004cuda3std6ranges3__45__cpo9iter_swapE[1];
.global .align 1 .b8 _ZN34_INTERNAL_53cd059c_4_k_cu_099736004cuda3std6ranges3__45__cpo4nextE[1];
.global .align 1 .b8 _ZN34_INTERNAL_53cd059c_4_k_cu_099736004cuda3std6ranges3__45__cpo4prevE[1];
.global .align 1 .b8 _ZN34_INTERNAL_53cd059c_4_k_cu_099736004cuda3std6ranges3__45__cpo4dataE[1];
.global .align 1 .b8 _ZN34_INTERNAL_53cd059c_4_k_cu_099736004cuda3std6ranges3__45__cpo5cdataE[1];
.global .align 1 .b8 _ZN34_INTERNAL_53cd059c_4_k_cu_099736004cuda3std6ranges3__45__cpo4sizeE[1];
.global .align 1 .b8 _ZN34_INTERNAL_53cd059c_4_k_cu_099736004cuda3std6ranges3__45__cpo5ssizeE[1];
.global .align 1 .b8 _ZN34_INTERNAL_53cd059c_4_k_cu_099736004cuda3std6ranges3__45__cpo8distanceE[1];
.global .align 1 .b8 _ZN34_INTERNAL_53cd059c_4_k_cu_099736006thrust24THRUST_300001_SM_1000_NS8cuda_cub3parE[1];
.global .align 1 .b8 _ZN34_INTERNAL_53cd059c_4_k_cu_099736006thrust24THRUST_300001_SM_1000_NS8cuda_cub10par_nosyncE[1];
.global .align 1 .b8 _ZN34_INTERNAL_53cd059c_4_k_cu_099736006thrust24THRUST_300001_SM_1000_NS6system6detail10sequential3seqE[1];
.global .align 1 .b8 _ZN34_INTERNAL_53cd059c_4_k_cu_099736006thrust24THRUST_300001_SM_1000_NS12placeholders2_1E[1];
.global .align 1 .b8 _ZN34_INTERNAL_53cd059c_4_k_cu_099736006thrust24THRUST_300001_SM_1000_NS12placeholders2_2E[1];
.global .align 1 .b8 _ZN34_INTERNAL_53cd059c_4_k_cu_099736006thrust24THRUST_300001_SM_1000_NS12placeholders2_3E[1];
.global .align 1 .b8 _ZN34_INTERNAL_53cd059c_4_k_cu_099736006thrust24THRUST_300001_SM_1000_NS12placeholders2_4E[1];
.global .align 1 .b8 _ZN34_INTERNAL_53cd059c_4_k_cu_099736006thrust24THRUST_300001_SM_1000_NS12placeholders2_5E[1];
.global .align 1 .b8 _ZN34_INTERNAL_53cd059c_4_k_cu_099736006thrust24THRUST_300001_SM_1000_NS12placeholders2_6E[1];
.global .align 1 .b8 _ZN34_INTERNAL_53cd059c_4_k_cu_099736006thrust24THRUST_300001_SM_1000_NS12placeholders2_7E[1];
.global .align 1 .b8 _ZN34_INTERNAL_53cd059c_4_k_cu_099736006thrust24THRUST_300001_SM_1000_NS12placeholders2_8E[1];
.global .align 1 .b8 _ZN34_INTERNAL_53cd059c_4_k_cu_099736006thrust24THRUST_300001_SM_1000_NS12placeholders2_9E[1];
.global .align 1 .b8 _ZN34_INTERNAL_53cd059c_4_k_cu_099736006thrust24THRUST_300001_SM_1000_NS12placeholders3_10E[1];
.global .align 1 .b8 _ZN34_INTERNAL_53cd059c_4_k_cu_099736006thrust24THRUST_300001_SM_1000_NS3seqE[1];

.visible .entry _Z17generatePredicatePiS_ii(
	.param .u64 .ptr .align 1 _Z17generatePredicatePiS_ii_param_0,
	.param .u64 .ptr .align 1 _Z17generatePredicatePiS_ii_param_1,
	.param .u32 _Z17generatePredicatePiS_ii_param_2,
	.param .u32 _Z17generatePredicatePiS_ii_param_3
)
{
	.reg .pred 	%p<2>;
	.reg .b32 	%r<11>;
	.reg .b64 	%rd<8>;

	ld.param.u64 	%rd1, [_Z17generatePredicatePiS_ii_param_0];
	ld.param.u64 	%rd2, [_Z17generatePredicatePiS_ii_param_1];
	ld.param.u32 	%r2, [_Z17generatePredicatePiS_ii_param_2];
	ld.param.u32 	%r3, [_Z17generatePredicatePiS_ii_param_3];
	mov.u32 	%r4, %ctaid.x;
	mov.u32 	%r5, %ntid.x;
	mov.u32 	%r6, %tid.x;
	mad.lo.s32 	%r1, %r4, %r5, %r6;
	setp.ge.s32 	%p1, %r1, %r3;
	@%p1 bra 	$L__BB0_2;
	cvta.to.global.u64 	%rd3, %rd1;
	cvta.to.global.u64 	%rd4, %rd2;
	mul.wide.s32 	%rd5, %r1, 4;
	add.s64 	%rd6, %rd3, %rd5;
	ld.global.u32 	%r7, [%rd6];
	not.b32 	%r8, %r7;
	shr.u32 	%r9, %r8, %r2;
	and.b32  	%r10, %r9, 1;
	add.s64 	%rd7, %rd4, %rd5;
	st.global.u32 	[%rd7], %r10;
$L__BB0_2:
	ret;

}
	// .globl	_Z14upsweep_kernelPii
.visible .entry _Z14upsweep_kernelPii(
	.param .u64 .ptr .align 1 _Z14upsweep_kernelPii_param_0,
	.param .u32 _Z14upsweep_kernelPii_param_1
)
{
	.reg .pred 	%p<2>;
	.reg .b32 	%r<12>;
	.reg .b64 	%rd<12>;

	ld.param.u64 	%rd1, [_Z14upsweep_kernelPii_param_0];
	ld.param.u32 	%r3, [_Z14upsweep_kernelPii_param_1];
	mov.u32 	%r4, %ctaid.x;
	mov.u32 	%r5, %ntid.x;
	mov.u32 	%r6, %tid.x;
	mad.lo.s32 	%r1, %r4, %r5, %r6;
	shl.b32 	%r2, %r3, 1;
	div.s32 	%r7, 32768, %r2;
	setp.ge.s32 	%p1, %r1, %r7;
	@%p1 bra 	$L__BB1_2;
	cvta.to.global.u64 	%rd2, %rd1;
	mul.lo.s32 	%r8, %r2, %r1;
	cvt.s64.s32 	%rd3, %r3;
	cvt.s64.s32 	%rd4, %r8;
	cvt.s64.s32 	%rd5, %r2;
	add.s64 	%rd6, %rd5, %rd4;
	sub.s64 	%rd7, %rd6, %rd3;
	shl.b64 	%rd8, %rd7, 2;
	add.s64 	%rd9, %rd2, %rd8;
	ld.global.u32 	%r9, [%rd9+-4];
	shl.b64 	%rd10, %rd6, 2;
	add.s64 	%rd11, %rd2, %rd10;
	ld.global.u32 	%r10, [%rd11+-4];
	add.s32 	%r11, %r10, %r9;
	st.global.u32 	[%rd11+-4], %r11;
$L__BB1_2:
	ret;

}
	// .globl	_Z16downsweep_kernelPii
.visible .entry _Z16downsweep_kernelPii(
	.param .u64 .ptr .align 1 _Z16downsweep_kernelPii_param_0,
	.param .u32 _Z16downsweep_kernelPii_param_1
)
{
	.reg .pred 	%p<2>;
	.reg .b32 	%r<12>;
	.reg .b64 	%rd<12>;

	ld.param.u64 	%rd1, [_Z16downsweep_kernelPii_param_0];
	ld.param.u32 	%r3, [_Z16downsweep_kernelPii_param_1];
	mov.u32 	%r4, %ctaid.x;
	mov.u32 	%r5, %ntid.x;
	mov.u32 	%r6, %tid.x;
	mad.lo.s32 	%r1, %r4, %r5, %r6;
	shl.b32 	%r2, %r3, 1;
	div.s32 	%r7, 32768, %r2;
	setp.ge.s32 	%p1, %r1, %r7;
	@%p1 bra 	$L__BB2_2;
	cvta.to.global.u64 	%rd2, %rd1;
	mul.lo.s32 	%r8, %r2, %r1;
	cvt.s64.s32 	%rd3, %r3;
	cvt.s64.s32 	%rd4, %r8;
	cvt.s64.s32 	%rd5, %r2;
	add.s64 	%rd6, %rd5, %rd4;
	sub.s64 	%rd7, %rd6, %rd3;
	shl.b64 	%rd8, %rd7, 2;
	add.s64 	%rd9, %rd2, %rd8;
	ld.global.u32 	%r9, [%rd9+-4];
	shl.b64 	%rd10, %rd6, 2;
	add.s64 	%rd11, %rd2, %rd10;
	ld.global.u32 	%r10, [%rd11+-4];
	st.global.u32 	[%rd9+-4], %r10;
	add.s32 	%r11, %r10, %r9;
	st.global.u32 	[%rd11+-4], %r11;
$L__BB2_2:
	ret;

}
	// .globl	_Z10clear_rootPii
.visible .entry _Z10clear_rootPii(
	.param .u64 .ptr .align 1 _Z10clear_rootPii_param_0,
	.param .u32 _Z10clear_rootPii_param_1
)
{
	.reg .b32 	%r<3>;
	.reg .b64 	%rd<5>;

	ld.param.u64 	%rd1, [_Z10clear_rootPii_param_0];
	ld.param.u32 	%r1, [_Z10clear_rootPii_param_1];
	cvta.to.global.u64 	%rd2, %rd1;
	mul.wide.s32 	%rd3, %r1, 4;
	add.s64 	%rd4, %rd2, %rd3;
	mov.b32 	%r2, 0;
	st.global.u32 	[%rd4+-4], %r2;
	ret;

}
	// .globl	_Z13placeElementsPiS_S_S_ii
.visible .entry _Z13placeElementsPiS_S_S_ii(
	.param .u64 .ptr .align 1 _Z13placeElementsPiS_S_S_ii_param_0,
	.param .u64 .ptr .align 1 _Z13placeElementsPiS_S_S_ii_param_1,
	.param .u64 .ptr .align 1 _Z13placeElementsPiS_S_S_ii_param_2,
	.param .u64 .ptr .align 1 _Z13placeElementsPiS_S_S_ii_param_3,
	.param .u32 _Z13placeElementsPiS_S_S_ii_param_4,
	.param .u32 _Z13placeElementsPiS_S_S_ii_param_5
)
{
	.reg .pred 	%p<3>;
	.reg .b32 	%r<17>;
	.reg .b64 	%rd<24>;

	ld.param.u64 	%rd4, [_Z13placeElementsPiS_S_S_ii_param_0];
	ld.param.u64 	%rd5, [_Z13placeElementsPiS_S_S_ii_param_1];
	ld.param.u64 	%rd6, [_Z13placeElementsPiS_S_S_ii_param_2];
	ld.param.u64 	%rd7, [_Z13placeElementsPiS_S_S_ii_param_3];
	ld.param.u32 	%r5, [_Z13placeElementsPiS_S_S_ii_param_5];
	cvta.to.global.u64 	%rd1, %rd7;
	mov.u32 	%r6, %ctaid.x;
	mov.u32 	%r7, %ntid.x;
	mov.u32 	%r8, %tid.x;
	mad.lo.s32 	%r1, %r6, %r7, %r8;
	setp.ge.s32 	%p1, %r1, %r5;
	@%p1 bra 	$L__BB4_5;
	cvta.to.global.u64 	%rd8, %rd6;
	cvt.s64.s32 	%rd2, %r5;
	mul.wide.s32 	%rd9, %r5, 4;
	add.s64 	%rd3, %rd8, %rd9;
	mul.wide.s32 	%rd10, %r1, 4;
	add.s64 	%rd11, %rd8, %rd10;
	ld.global.u32 	%r9, [%rd11];
	setp.ne.s32 	%p2, %r9, 1;
	@%p2 bra 	$L__BB4_3;
	add.s64 	%rd17, %rd1, %rd10;
	ld.global.u32 	%r16, [%rd17];
	bra.uni 	$L__BB4_4;
$L__BB4_3:
	shl.b64 	%rd12, %rd2, 2;
	add.s64 	%rd13, %rd1, %rd12;
	ld.global.u32 	%r10, [%rd13+-4];
	ld.global.u32 	%r11, [%rd3+-4];
	add.s64 	%rd15, %rd1, %rd10;
	ld.global.u32 	%r12, [%rd15];
	add.s32 	%r13, %r11, %r1;
	add.s32 	%r14, %r13, %r10;
	sub.s32 	%r16, %r14, %r12;
$L__BB4_4:
	cvta.to.global.u64 	%rd18, %rd4;
	add.s64 	%rd20, %rd18, %rd10;
	ld.global.u32 	%r15, [%rd20];
	cvta.to.global.u64 	%rd21, %rd5;
	mul.wide.s32 	%rd22, %r16, 4;
	add.s64 	%rd23, %rd21, %rd22;
	st.global.u32 	[%rd23], %r15;
$L__BB4_5:
	ret;

}
	// .globl	_ZN3cub18CUB_300001_SM_10006detail11EmptyKernelIvEEvv
.visible .entry _ZN3cub18CUB_300001_SM_10006detail11EmptyKernelIvEEvv()
{


	ret;

}


// ===== COMPILED SASS (sm_100) =====

	.target	sm_100

	.elftype	@"ET_EXEC"


//--------------------- .note.nv.tkinfo           --------------------------
	.section	.note.nv.tkinfo,"",@"SHT_NOTE"
	.sectionflags	@"SHF_NOTE_NV_TKINFO"
	.tkinfo
        /*0018*/ 	.word	0x00000002
        /*0030*/ 	.string	""
        /*0030*/ 	.string	"ptxas"
        /*0030*/ 	.string	"Cuda compilation tools, release 13.0, V13.0.88"
        /*0030*/ 	.string	"Build cuda_13.0.r13.0/compiler.36424714_0"
        /*0030*/ 	.string	"-arch sm_100 -m 64 "



//--------------------- .note.nv.cuinfo           --------------------------
	.section	.note.nv.cuinfo,"",@"SHT_NOTE"
	.sectionflags	@"SHF_NOTE_NV_CUINFO"
        /*0018*/ 	.short	0x0002
        /*001a*/ 	.short	0x0064
        /*001c*/ 	.short	0x0082
	.zero		2


//--------------------- .nv.info                  --------------------------
	.section	.nv.info,"",@"SHT_CUDA_INFO"
	.align	4


	//----- nvinfo : EIATTR_REGCOUNT
	.align		4
        /*0000*/ 	.byte	0x04, 0x2f
        /*0002*/ 	.short	(.L_44 - .L_43)
	.align		4
.L_43:
        /*0004*/ 	.word	index@(_Z17generatePredicatePiS_ii)
        /*0008*/ 	.word	0x0000000a


	//----- nvinfo : EIATTR_FRAME_SIZE
	.align		4
.L_44:
        /*000c*/ 	.byte	0x04, 0x11
        /*000e*/ 	.short	(.L_46 - .L_45)
	.align		4
.L_45:
        /*0010*/ 	.word	index@(_Z17generatePredicatePiS_ii)
        /*0014*/ 	.word	0x00000000


	//----- nvinfo : EIATTR_REGCOUNT
	.align		4
.L_46:
        /*0018*/ 	.byte	0x04, 0x2f
        /*001a*/ 	.short	(.L_48 - .L_47)
	.align		4
.L_47:
        /*001c*/ 	.word	index@(_Z14upsweep_kernelPii)
        /*0020*/ 	.word	0x0000000e


	//----- nvinfo : EIATTR_FRAME_SIZE
	.align		4
.L_48:
        /*0024*/ 	.byte	0x04, 0x11
        /*0026*/ 	.short	(.L_50 - .L_49)
	.align		4
.L_49:
        /*0028*/ 	.word	index@(_Z14upsweep_kernelPii)
        /*002c*/ 	.word	0x00000000


	//----- nvinfo : EIATTR_REGCOUNT
	.align		4
.L_50:
        /*0030*/ 	.byte	0x04, 0x2f
        /*0032*/ 	.short	(.L_52 - .L_51)
	.align		4
.L_51:
        /*0034*/ 	.word	index@(_Z16downsweep_kernelPii)
        /*0038*/ 	.word	0x0000000c


	//----- nvinfo : EIATTR_FRAME_SIZE
	.align		4
.L_52:
        /*003c*/ 	.byte	0x04, 0x11
        /*003e*/ 	.short	(.L_54 - .L_53)
	.align		4
.L_53:
        /*0040*/ 	.word	index@(_Z16downsweep_kernelPii)
        /*0044*/ 	.word	0x00000000


	//----- nvinfo : EIATTR_REGCOUNT
	.align		4
.L_54:
        /*0048*/ 	.byte	0x04, 0x2f
        /*004a*/ 	.short	(.L_56 - .L_55)
	.align		4
.L_55:
        /*004c*/ 	.word	index@(_Z10clear_rootPii)
        /*0050*/ 	.word	0x00000008


	//----- nvinfo : EIATTR_FRAME_SIZE
	.align		4
.L_56:
        /*0054*/ 	.byte	0x04, 0x11
        /*0056*/ 	.short	(.L_58 - .L_57)
	.align		4
.L_57:
        /*0058*/ 	.word	index@(_Z10clear_rootPii)
        /*005c*/ 	.word	0x00000000


	//----- nvinfo : EIATTR_REGCOUNT
	.align		4
.L_58:
        /*0060*/ 	.byte	0x04, 0x2f
        /*0062*/ 	.short	(.L_60 - .L_59)
	.align		4
.L_59:
        /*0064*/ 	.word	index@(_Z13placeElementsPiS_S_S_ii)
        /*0068*/ 	.word	0x00000012


	//----- nvinfo : EIATTR_FRAME_SIZE
	.align		4
.L_60:
        /*006c*/ 	.byte	0x04, 0x11
        /*006e*/ 	.short	(.L_62 - .L_61)
	.align		4
.L_61:
        /*0070*/ 	.word	index@(_Z13placeElementsPiS_S_S_ii)
        /*0074*/ 	.word	0x00000000


	//----- nvinfo : EIATTR_REGCOUNT
	.align		4
.L_62:
        /*0078*/ 	.byte	0x04, 0x2f
        /*007a*/ 	.short	(.L_64 - .L_63)
	.align		4
.L_63:
        /*007c*/ 	.word	index@(_ZN3cub18CUB_300001_SM_10006detail11EmptyKernelIvEEvv)
        /*0080*/ 	.word	0x00000004


	//----- nvinfo : EIATTR_FRAME_SIZE
	.align		4
.L_64:
        /*0084*/ 	.byte	0x04, 0x11
        /*0086*/ 	.short	(.L_66 - .L_65)
	.align		4
.L_65:
        /*0088*/ 	.word	index@(_ZN3cub18CUB_300001_SM_10006detail11EmptyKernelIvEEvv)
        /*008c*/ 	.word	0x00000000


	//----- nvinfo : EIATTR_MIN_STACK_SIZE
	.align		4
.L_66:
        /*0090*/ 	.byte	0x04, 0x12
        /*0092*/ 	.short	(.L_68 - .L_67)
	.align		4
.L_67:
        /*0094*/ 	.word	index@(_ZN3cub18CUB_300001_SM_10006detail11EmptyKernelIvEEvv)
        /*0098*/ 	.word	0x00000000


	//----- nvinfo : EIATTR_MIN_STACK_SIZE
	.align		4
.L_68:
        /*009c*/ 	.byte	0x04, 0x12
        /*009e*/ 	.short	(.L_70 - .L_69)
	.align		4
.L_69:
        /*00a0*/ 	.word	index@(_Z13placeElementsPiS_S_S_ii)
        /*00a4*/ 	.word	0x00000000


	//----- nvinfo : EIATTR_MIN_STACK_SIZE
	.align		4
.L_70:
        /*00a8*/ 	.byte	0x04, 0x12
        /*00aa*/ 	.short	(.L_72 - .L_71)
	.align		4
.L_71:
        /*00ac*/ 	.word	index@(_Z10clear_rootPii)
        /*00b0*/ 	.word	0x00000000


	//----- nvinfo : EIATTR_MIN_STACK_SIZE
	.align		4
.L_72:
        /*00b4*/ 	.byte	0x04, 0x12
        /*00b6*/ 	.short	(.L_74 - .L_73)
	.align		4
.L_73:
        /*00b8*/ 	.word	index@(_Z16downsweep_kernelPii)
        /*00bc*/ 	.word	0x00000000


	//----- nvinfo : EIATTR_MIN_STACK_SIZE
	.align		4
.L_74:
        /*00c0*/ 	.byte	0x04, 0x12
        /*00c2*/ 	.short	(.L_76 - .L_75)
	.align		4
.L_75:
        /*00c4*/ 	.word	index@(_Z14upsweep_kernelPii)
        /*00c8*/ 	.word	0x00000000


	//----- nvinfo : EIATTR_MIN_STACK_SIZE
	.align		4
.L_76:
        /*00cc*/ 	.byte	0x04, 0x12
        /*00ce*/ 	.short	(.L_78 - .L_77)
	.align		4
.L_77:
        /*00d0*/ 	.word	index@(_Z17generatePredicatePiS_ii)
        /*00d4*/ 	.word	0x00000000
.L_78:


//--------------------- .nv.compat                --------------------------
	.section	.nv.compat,"",@"SHT_CUDA_COMPAT_INFO"
	.align	4
        /*0000*/ 	.byte	0x02, 0x09, 0x00, 0x00, 0x02, 0x02, 0x01, 0x00, 0x02, 0x05, 0x05, 0x00, 0x03, 0x07, 0x01, 0x01
        /*0010*/ 	.byte	0x02, 0x03, 0x00, 0x00, 0x02, 0x06, 0x01, 0x00, 0x04, 0x0b, 0x08, 0x00, 0x09, 0x00, 0x00, 0x00
        /*0020*/ 	.byte	0x00, 0x00, 0x00, 0x00


//--------------------- .nv.info._ZN3cub18CUB_300001_SM_10006detail11EmptyKernelIvEEvv --------------------------
	.section	.nv.info._ZN3cub18CUB_300001_SM_10006detail11EmptyKernelIvEEvv,"",@"SHT_CUDA_INFO"
	.sectionflags	@""
	.align	4


	//----- nvinfo : EIATTR_CUDA_API_VERSION
	.align		4
        /*0000*/ 	.byte	0x04, 0x37
        /*0002*/ 	.short	(.L_80 - .L_79)
.L_79:
        /*0004*/ 	.word	0x00000082


	//----- nvinfo : EIATTR_SPARSE_MMA_MASK
	.align		4
.L_80:
        /*0008*/ 	.byte	0x03, 0x50
        /*000a*/ 	.short	0x0000


	//----- nvinfo : EIATTR_MAXREG_COUNT
	.align		4
        /*000c*/ 	.byte	0x03, 0x1b
        /*000e*/ 	.short	0x00ff


	//----- nvinfo : EIATTR_MERCURY_ISA_VERSION
	.align		4
        /*0010*/ 	.byte	0x03, 0x5f
        /*0012*/ 	.short	0x0101


	//----- nvinfo : EIATTR_VRC_CTA_INIT_COUNT
	.align		4
        /*0014*/ 	.byte	0x02, 0x4a
	.zero		1
	.zero		1


	//----- nvinfo : EIATTR_EXIT_INSTR_OFFSETS
	.align		4
        /*0018*/ 	.byte	0x04, 0x1c
        /*001a*/ 	.short	(.L_82 - .L_81)


	//   ....[0]....
.L_81:
        /*001c*/ 	.word	0x00000010


	//----- nvinfo : EIATTR_SW_WAR
	.align		4
.L_82:
        /*0020*/ 	.byte	0x04, 0x36
        /*0022*/ 	.short	(.L_84 - .L_83)
.L_83:
        /*0024*/ 	.word	0x00000008
.L_84:


//--------------------- .nv.info._Z13placeElementsPiS_S_S_ii --------------------------
	.section	.nv.info._Z13placeElementsPiS_S_S_ii,"",@"SHT_CUDA_INFO"
	.sectionflags	@""
	.align	4


	//----- nvinfo : EIATTR_CUDA_API_VERSION
	.align		4
        /*0000*/ 	.byte	0x04, 0x37
        /*0002*/ 	.short	(.L_86 - .L_85)
.L_85:
        /*0004*/ 	.word	0x00000082


	//----- nvinfo : EIATTR_KPARAM_INFO
	.align		4
.L_86:
        /*0008*/ 	.byte	0x04, 0x17
        /*000a*/ 	.short	(.L_88 - .L_87)
.L_87:
        /*000c*/ 	.word	0x00000000
        /*0010*/ 	.short	0x0005
        /*0012*/ 	.short	0x0024
        /*0014*/ 	.byte	0x00, 0xf0, 0x11, 0x00


	//----- nvinfo : EIATTR_KPARAM_INFO
	.align		4
.L_88:
        /*0018*/ 	.byte	0x04, 0x17
        /*001a*/ 	.short	(.L_90 - .L_89)
.L_89:
        /*001c*/ 	.word	0x00000000
        /*0020*/ 	.short	0x0004
        /*0022*/ 	.short	0x0020
        /*0024*/ 	.byte	0x00, 0xf0, 0x11, 0x00


	//----- nvinfo : EIATTR_KPARAM_INFO
	.align		4
.L_90:
        /*0028*/ 	.byte	0x04, 0x17
        /*002a*/ 	.short	(.L_92 - .L_91)
.L_91:
        /*002c*/ 	.word	0x00000000
        /*0030*/ 	.short	0x0003
        /*0032*/ 	.short	0x0018
        /*0034*/ 	.byte	0x00, 0xf5, 0x21, 0x00


	//----- nvinfo : EIATTR_KPARAM_INFO
	.align		4
.L_92:
        /*0038*/ 	.byte	0x04, 0x17
        /*003a*/ 	.short	(.L_94 - .L_93)
.L_93:
        /*003c*/ 	.word	0x00000000
        /*0040*/ 	.short	0x0002
        /*0042*/ 	.short	0x0010
        /*0044*/ 	.byte	0x00, 0xf5, 0x21, 0x00


	//----- nvinfo : EIATTR_KPARAM_INFO
	.align		4
.L_94:
        /*0048*/ 	.byte	0x04, 0x17
        /*004a*/ 	.short	(.L_96 - .L_95)
.L_95:
        /*004c*/ 	.word	0x00000000
        /*0050*/ 	.short	0x0001
        /*0052*/ 	.short	0x0008
        /*0054*/ 	.byte	0x00, 0xf5, 0x21, 0x00


	//----- nvinfo : EIATTR_KPARAM_INFO
	.align		4
.L_96:
        /*0058*/ 	.byte	0x04, 0x17
        /*005a*/ 	.short	(.L_98 - .L_97)
.L_97:
        /*005c*/ 	.word	0x00000000
        /*0060*/ 	.short	0x0000
        /*0062*/ 	.short	0x0000
        /*0064*/ 	.byte	0x00, 0xf5, 0x21, 0x00


	//----- nvinfo : EIATTR_SPARSE_MMA_MASK
	.align		4
.L_98:
        /*0068*/ 	.byte	0x03, 0x50
        /*006a*/ 	.short	0x0000


	//----- nvinfo : EIATTR_MAXREG_COUNT
	.align		4
        /*006c*/ 	.byte	0x03, 0x1b
        /*006e*/ 	.short	0x00ff


	//----- nvinfo : EIATTR_MERCURY_ISA_VERSION
	.align		4
        /*0070*/ 	.byte	0x03, 0x5f
        /*0072*/ 	.short	0x0101


	//----- nvinfo : EIATTR_VRC_CTA_INIT_COUNT
	.align		4
        /*0074*/ 	.byte	0x02, 0x4a
	.zero		1
	.zero		1


	//----- nvinfo : EIATTR_EXIT_INSTR_OFFSETS
	.align		4
        /*0078*/ 	.byte	0x04, 0x1c
        /*007a*/ 	.short	(.L_100 - .L_99)


	//   ....[0]....
.L_99:
        /*007c*/ 	.word	0x00000070


	//   ....[1]....
        /*0080*/ 	.word	0x000001f0


	//----- nvinfo : EIATTR_CBANK_PARAM_SIZE
	.align		4
.L_100:
        /*0084*/ 	.byte	0x03, 0x19
        /*0086*/ 	.short	0x0028


	//----- nvinfo : EIATTR_PARAM_CBANK
	.align		4
        /*0088*/ 	.byte	0x04, 0x0a
        /*008a*/ 	.short	(.L_102 - .L_101)
	.align		4
.L_101:
        /*008c*/ 	.word	index@(.nv.constant0._Z13placeElementsPiS_S_S_ii)
        /*0090*/ 	.short	0x0380
        /*0092*/ 	.short	0x0028


	//----- nvinfo : EIATTR_SW_WAR
	.align		4
.L_102:
        /*0094*/ 	.byte	0x04, 0x36
        /*0096*/ 	.short	(.L_104 - .L_103)
.L_103:
        /*0098*/ 	.word	0x00000008
.L_104:


//--------------------- .nv.info._Z10clear_rootPii --------------------------
	.section	.nv.info._Z10clear_rootPii,"",@"SHT_CUDA_INFO"
	.sectionflags	@""
	.align	4


	//----- nvinfo : EIATTR_CUDA_API_VERSION
	.align		4
        /*0000*/ 	.byte	0x04, 0x37
        /*0002*/ 	.short	(.L_106 - .L_105)
.L_105:
        /*0004*/ 	.word	0x00000082


	//----- nvinfo : EIATTR_KPARAM_INFO
	.align		4
.L_106:
        /*0008*/ 	.byte	0x04, 0x17
        /*000a*/ 	.short	(.L_108 - .L_107)
.L_107:
        /*000c*/ 	.word	0x00000000
        /*0010*/ 	.short	0x0001
        /*0012*/ 	.short	0x0008
        /*0014*/ 	.byte	0x00, 0xf0, 0x11, 0x00


	//----- nvinfo : EIATTR_KPARAM_INFO
	.align		4
.L_108:
        /*0018*/ 	.byte	0x04, 0x17
        /*001a*/ 	.short	(.L_110 - .L_109)
.L_109:
        /*001c*/ 	.word	0x00000000
        /*0020*/ 	.short	0x0000
        /*0022*/ 	.short	0x0000
        /*0024*/ 	.byte	0x00, 0xf5, 0x21, 0x00


	//----- nvinfo : EIATTR_SPARSE_MMA_MASK
	.align		4
.L_110:
        /*0028*/ 	.byte	0x03, 0x50
        /*002a*/ 	.short	0x0000


	//----- nvinfo : EIATTR_MAXREG_COUNT
	.align		4
        /*002c*/ 	.byte	0x03, 0x1b
        /*002e*/ 	.short	0x00ff


	//----- nvinfo : EIATTR_MERCURY_ISA_VERSION
	.align		4
        /*0030*/ 	.byte	0x03, 0x5f
        /*0032*/ 	.short	0x0101


	//----- nvinfo : EIATTR_VRC_CTA_INIT_COUNT
	.align		4
        /*0034*/ 	.byte	0x02, 0x4a
	.zero		1
	.zero		1


	//----- nvinfo : EIATTR_EXIT_INSTR_OFFSETS
	.align		4
        /*0038*/ 	.byte	0x04, 0x1c
        /*003a*/ 	.short	(.L_112 - .L_111)


	//   ....[0]....
.L_111:
        /*003c*/ 	.word	0x00000060


	//----- nvinfo : EIATTR_CBANK_PARAM_SIZE
	.align		4
.L_112:
        /*0040*/ 	.byte	0x03, 0x19
        /*0042*/ 	.short	0x000c


	//----- nvinfo : EIATTR_PARAM_CBANK
	.align		4
        /*0044*/ 	.byte	0x04, 0x0a
        /*0046*/ 	.short	(.L_114 - .L_113)
	.align		4
.L_113:
        /*0048*/ 	.word	index@(.nv.constant0._Z10clear_rootPii)
        /*004c*/ 	.short	0x0380
        /*004e*/ 	.short	0x000c


	//----- nvinfo : EIATTR_SW_WAR
	.align		4
.L_114:
        /*0050*/ 	.byte	0x04, 0x36
        /*0052*/ 	.short	(.L_116 - .L_115)
.L_115:
        /*0054*/ 	.word	0x00000008
.L_116:


//--------------------- .nv.info._Z16downsweep_kernelPii --------------------------
	.section	.nv.info._Z16downsweep_kernelPii,"",@"SHT_CUDA_INFO"
	.sectionflags	@""
	.align	4


	//----- nvinfo : EIATTR_CUDA_API_VERSION
	.align		4
        /*0000*/ 	.byte	0x04, 0x37
        /*0002*/ 	.short	(.L_118 - .L_117)
.L_117:
        /*0004*/ 	.word	0x00000082


	//----- nvinfo : EIATTR_KPARAM_INFO
	.align		4
.L_118:
        /*0008*/ 	.byte	0x04, 0x17
        /*000a*/ 	.short	(.L_120 - .L_119)
.L_119:
        /*000c*/ 	.word	0x00000000
        /*0010*/ 	.short	0x0001
        /*0012*/ 	.short	0x0008
        /*0014*/ 	.byte	0x00, 0xf0, 0x11, 0x00


	//----- nvinfo : EIATTR_KPARAM_INFO
	.align		4
.L_120:
        /*0018*/ 	.byte	0x04, 0x17
        /*001a*/ 	.short	(.L_122 - .L_121)
.L_121:
        /*001c*/ 	.word	0x00000000
        /*0020*/ 	.short	0x0000
        /*0022*/ 	.short	0x0000
        /*0024*/ 	.byte	0x00, 0xf5, 0x21, 0x00


	//----- nvinfo : EIATTR_SPARSE_MMA_MASK
	.align		4
.L_122:
        /*0028*/ 	.byte	0x03, 0x50
        /*002a*/ 	.short	0x0000


	//----- nvinfo : EIATTR_MAXREG_COUNT
	.align		4
        /*002c*/ 	.byte	0x03, 0x1b
        /*002e*/ 	.short	0x00ff


	//----- nvinfo : EIATTR_MERCURY_ISA_VERSION
	.align		4
        /*0030*/ 	.byte	0x03, 0x5f
        /*0032*/ 	.short	0x0101


	//----- nvinfo : EIATTR_VRC_CTA_INIT_COUNT
	.align		4
        /*0034*/ 	.byte	0x02, 0x4a
	.zero		1
	.zero		1


	//----- nvinfo : EIATTR_EXIT_INSTR_OFFSETS
	.align		4
        /*0038*/ 	.byte	0x04, 0x1c
        /*003a*/ 	.short	(.L_124 - .L_123)


	//   ....[0]....
.L_123:
        /*003c*/ 	.word	0x000001f0


	//   ....[1]....
        /*0040*/ 	.word	0x00000320


	//----- nvinfo : EIATTR_CBANK_PARAM_SIZE
	.align		4
.L_124:
        /*0044*/ 	.byte	0x03, 0x19
        /*0046*/ 	.short	0x000c


	//----- nvinfo : EIATTR_PARAM_CBANK
	.align		4
        /*0048*/ 	.byte	0x04, 0x0a
        /*004a*/ 	.short	(.L_126 - .L_125)
	.align		4
.L_125:
        /*004c*/ 	.word	index@(.nv.constant0._Z16downsweep_kernelPii)
        /*0050*/ 	.short	0x0380
        /*0052*/ 	.short	0x000c


	//----- nvinfo : EIATTR_SW_WAR
	.align		4
.L_126:
        /*0054*/ 	.byte	0x04, 0x36
        /*0056*/ 	.short	(.L_128 - .L_127)
.L_127:
        /*0058*/ 	.word	0x00000008
.L_128:


//--------------------- .nv.info._Z14upsweep_kernelPii --------------------------
	.section	.nv.info._Z14upsweep_kernelPii,"",@"SHT_CUDA_INFO"
	.sectionflags	@""
	.align	4


	//----- nvinfo : EIATTR_CUDA_API_VERSION
	.align		4
        /*0000*/ 	.byte	0x04, 0x37
        /*0002*/ 	.short	(.L_130 - .L_129)
.L_129:
        /*0004*/ 	.word	0x00000082


	//----- nvinfo : EIATTR_KPARAM_INFO
	.align		4
.L_130:
        /*0008*/ 	.byte	0x04, 0x17
        /*000a*/ 	.short	(.L_132 - .L_131)
.L_131:
        /*000c*/ 	.word	0x00000000
        /*0010*/ 	.short	0x0001
        /*0012*/ 	.short	0x0008
        /*0014*/ 	.byte	0x00, 0xf0, 0x11, 0x00


	//----- nvinfo : EIATTR_KPARAM_INFO
	.align		4
.L_132:
        /*0018*/ 	.byte	0x04, 0x17
        /*001a*/ 	.short	(.L_134 - .L_133)
.L_133:
        /*001c*/ 	.word	0x00000000
        /*0020*/ 	.short	0x0000
        /*0022*/ 	.short	0x0000
        /*0024*/ 	.byte	0x00, 0xf5, 0x21, 0x00


	//----- nvinfo : EIATTR_SPARSE_MMA_MASK
	.align		4
.L_134:
        /*0028*/ 	.byte	0x03, 0x50
        /*002a*/ 	.short	0x0000


	//----- nvinfo : EIATTR_MAXREG_COUNT
	.align		4
        /*002c*/ 	.byte	0x03, 0x1b
        /*002e*/ 	.short	0x00ff


	//----- nvinfo : EIATTR_MERCURY_ISA_VERSION
	.align		4
        /*0030*/ 	.byte	0x03, 0x5f
        /*0032*/ 	.short	0x0101


	//----- nvinfo : EIATTR_VRC_CTA_INIT_COUNT
	.align		4
        /*0034*/ 	.byte	0x02, 0x4a
	.zero		1
	.zero		1


	//----- nvinfo : EIATTR_EXIT_INSTR_OFFSETS
	.align		4
        /*0038*/ 	.byte	0x04, 0x1c
        /*003a*/ 	.short	(.L_136 - .L_135)


	//   ....[0]....
.L_135:
        /*003c*/ 	.word	0x000001f0


	//   ....[1]....
        /*0040*/ 	.word	0x00000310


	//----- nvinfo : EIATTR_CBANK_PARAM_SIZE
	.align		4
.L_136:
        /*0044*/ 	.byte	0x03, 0x19
        /*0046*/ 	.short	0x000c


	//----- nvinfo : EIATTR_PARAM_CBANK
	.align		4
        /*0048*/ 	.byte	0x04, 0x0a
        /*004a*/ 	.short	(.L_138 - .L_137)
	.align		4
.L_137:
        /*004c*/ 	.word	index@(.nv.constant0._Z14upsweep_kernelPii)
        /*0050*/ 	.short	0x0380
        /*0052*/ 	.short	0x000c


	//----- nvinfo : EIATTR_SW_WAR
	.align		4
.L_138:
        /*0054*/ 	.byte	0x04, 0x36
        /*0056*/ 	.short	(.L_140 - .L_139)
.L_139:
        /*0058*/ 	.word	0x00000008
.L_140:


//--------------------- .nv.info._Z17generatePredicatePiS_ii --------------------------
	.section	.nv.info._Z17generatePredicatePiS_ii,"",@"SHT_CUDA_INFO"
	.sectionflags	@""
	.align	4


	//----- nvinfo : EIATTR_CUDA_API_VERSION
	.align		4
        /*0000*/ 	.byte	0x04, 0x37
        /*0002*/ 	.short	(.L_142 - .L_141)
.L_141:
        /*0004*/ 	.word	0x00000082


	//----- nvinfo : EIATTR_KPARAM_INFO
	.align		4
.L_142:
        /*0008*/ 	.byte	0x04, 0x17
        /*000a*/ 	.short	(.L_144 - .L_143)
.L_143:
        /*000c*/ 	.word	0x00000000
        /*0010*/ 	.short	0x0003
        /*0012*/ 	.short	0x0014
        /*0014*/ 	.byte	0x00, 0xf0, 0x11, 0x00


	//----- nvinfo : EIATTR_KPARAM_INFO
	.align		4
.L_144:
        /*0018*/ 	.byte	0x04, 0x17
        /*001a*/ 	.short	(.L_146 - .L_145)
.L_145:
        /*001c*/ 	.word	0x00000000
        /*0020*/ 	.short	0x0002
        /*0022*/ 	.short	0x0010
        /*0024*/ 	.byte	0x00, 0xf0, 0x11, 0x00


	//----- nvinfo : EIATTR_KPARAM_INFO
	.align		4
.L_146:
        /*0028*/ 	.byte	0x04, 0x17
        /*002a*/ 	.short	(.L_148 - .L_147)
.L_147:
        /*002c*/ 	.word	0x00000000
        /*0030*/ 	.short	0x0001
        /*0032*/ 	.short	0x0008
        /*0034*/ 	.byte	0x00, 0xf5, 0x21, 0x00


	//----- nvinfo : EIATTR_KPARAM_INFO
	.align		4
.L_148:
        /*0038*/ 	.byte	0x04, 0x17
        /*003a*/ 	.short	(.L_150 - .L_149)
.L_149:
        /*003c*/ 	.word	0x00000000
        /*0040*/ 	.short	0x0000
        /*0042*/ 	.short	0x0000
        /*0044*/ 	.byte	0x00, 0xf5, 0x21, 0x00


	//----- nvinfo : EIATTR_SPARSE_MMA_MASK
	.align		4
.L_150:
        /*0048*/ 	.byte	0x03, 0x50
        /*004a*/ 	.short	0x0000


	//----- nvinfo : EIATTR_MAXREG_COUNT
	.align		4
        /*004c*/ 	.byte	0x03, 0x1b
        /*004e*/ 	.short	0x00ff


	//----- nvinfo : EIATTR_MERCURY_ISA_VERSION
	.align		4
        /*0050*/ 	.byte	0x03, 0x5f
        /*0052*/ 	.short	0x0101


	//----- nvinfo : EIATTR_VRC_CTA_INIT_COUNT
	.align		4
        /*0054*/ 	.byte	0x02, 0x4a
	.zero		1
	.zero		1


	//----- nvinfo : EIATTR_EXIT_INSTR_OFFSETS
	.align		4
        /*0058*/ 	.byte	0x04, 0x1c
        /*005a*/ 	.short	(.L_152 - .L_151)


	//   ....[0]....
.L_151:
        /*005c*/ 	.word	0x00000070


	//   ....[1]....
        /*0060*/ 	.word	0x00000130


	//----- nvinfo : EIATTR_CBANK_PARAM_SIZE
	.align		4
.L_152:
        /*0064*/ 	.byte	0x03, 0x19
        /*0066*/ 	.short	0x0018


	//----- nvinfo : EIATTR_PARAM_CBANK
	.align		4
        /*0068*/ 	.byte	0x04, 0x0a
        /*006a*/ 	.short	(.L_154 - .L_153)
	.align		4
.L_153:
        /*006c*/ 	.word	index@(.nv.constant0._Z17generatePredicatePiS_ii)
        /*0070*/ 	.short	0x0380
        /*0072*/ 	.short	0x0018


	//----- nvinfo : EIATTR_SW_WAR
	.align		4
.L_154:
        /*0074*/ 	.byte	0x04, 0x36
        /*0076*/ 	.short	(.L_156 - .L_155)
.L_155:
        /*0078*/ 	.word	0x00000008
.L_156:


//--------------------- .nv.callgraph             --------------------------
	.section	.nv.callgraph,"",@"SHT_CUDA_CALLGRAPH"
	.align	4
	.sectionentsize	8
	.align		4
        /*0000*/ 	.word	0x00000000
	.align		4
        /*0004*/ 	.word	0xffffffff
	.align		4
        /*0008*/ 	.word	0x00000000
	.align		4
        /*000c*/ 	.word	0xfffffffe
	.align		4
        /*0010*/ 	.word	0x00000000
	.align		4
        /*0014*/ 	.word	0xfffffffd
	.align		4
        /*0018*/ 	.word	0x00000000
	.align		4
        /*001c*/ 	.word	0xfffffffc


//--------------------- .nv.constant4             --------------------------
	.section	.nv.constant4,"a",@progbits
	.align	8
	.align		8
.nv.constant4:
        /*0000*/ 	.dword	_ZN34_INTERNAL_53cd059c_4_k_cu_099736004cuda3std3__45__cpo5beginE
	.align		8
        /*0008*/ 	.dword	_ZN34_INTERNAL_53cd059c_4_k_cu_099736004cuda3std3__45__cpo3endE
	.align		8
        /*0010*/ 	.dword	_ZN34_INTERNAL_53cd059c_4_k_cu_099736004cuda3std3__45__cpo6cbeginE
	.align		8
        /*0018*/ 	.dword	_ZN34_INTERNAL_53cd059c_4_k_cu_099736004cuda3std3__45__cpo4cendE
	.align		8
        /*0020*/ 	.dword	_ZN34_INTERNAL_53cd059c_4_k_cu_099736004cuda3std3__45__cpo6rbeginE
	.align		8
        /*0028*/ 	.dword	_ZN34_INTERNAL_53cd059c_4_k_cu_099736004cuda3std3__45__cpo4rendE
	.align		8
        /*0030*/ 	.dword	_ZN34_INTERNAL_53cd059c_4_k_cu_099736004cuda3std3__45__cpo7crbeginE
	.align		8
        /*0038*/ 	.dword	_ZN34_INTERNAL_53cd059c_4_k_cu_099736004cuda3std3__45__cpo5crendE
	.align		8
        /*0040*/ 	.dword	_ZN34_INTERNAL_53cd059c_4_k_cu_099736004cuda3std3__436_GLOBAL__N__53cd059c_4_k_cu_099736006ignoreE
	.align		8
        /*0048*/ 	.dword	_ZN34_INTERNAL_53cd059c_4_k_cu_099736004cuda3std3__419piecewise_constructE
	.align		8
        /*0050*/ 	.dword	_ZN34_INTERNAL_53cd059c_4_k_cu_099736004cuda3std3__48in_placeE
	.align		8
        /*0058*/ 	.dword	_ZN34_INTERNAL_53cd059c_4_k_cu_099736004cuda3std3__420unreachable_sentinelE
	.align		8
        /*0060*/ 	.dword	_ZN34_INTERNAL_53cd059c_4_k_cu_099736004cuda3std3__47nulloptE
	.align		8
        /*0068*/ 	.dword	_ZN34_INTERNAL_53cd059c_4_k_cu_099736004cuda3std3__48unexpectE
	.align		8
        /*0070*/ 	.dword	_ZN34_INTERNAL_53cd059c_4_k_cu_099736004cuda3std6ranges3__45__cpo4swapE
	.align		8
        /*0078*/ 	.dword	_ZN34_INTERNAL_53cd059c_4_k_cu_099736004cuda3std6ranges3__45__cpo9iter_moveE
	.align		8
        /*0080*/ 	.dword	_ZN34_INTERNAL_53cd059c_4_k_cu_099736004cuda3std6ranges3__45__cpo5beginE
	.align		8
        /*0088*/ 	.dword	_ZN34_INTERNAL_53cd059c_4_k_cu_099736004cuda3std6ranges3__45__cpo3endE
	.align		8
        /*0090*/ 	.dword	_ZN34_INTERNAL_53cd059c_4_k_cu_099736004cuda3std6ranges3__45__cpo6cbeginE
	.align		8
        /*0098*/ 	.dword	_ZN34_INTERNAL_53cd059c_4_k_cu_099736004cuda3std6ranges3__45__cpo4cendE
	.align		8
        /*00a0*/ 	.dword	_ZN34_INTERNAL_53cd059c_4_k_cu_099736004cuda3std6ranges3__45__cpo7advanceE
	.align		8
        /*00a8*/ 	.dword	_ZN34_INTERNAL_53cd059c_4_k_cu_099736004cuda3std6ranges3__45__cpo9iter_swapE
	.align		8
        /*00b0*/ 	.dword	_ZN34_INTERNAL_53cd059c_4_k_cu_099736004cuda3std6ranges3__45__cpo4nextE
	.align		8
        /*00b8*/ 	.dword	_ZN34_INTERNAL_53cd059c_4_k_cu_099736004cuda3std6ranges3__45__cpo4prevE
	.align		8
        /*00c0*/ 	.dword	_ZN34_INTERNAL_53cd059c_4_k_cu_099736004cuda3std6ranges3__45__cpo4dataE
	.align		8
        /*00c8*/ 	.dword	_ZN34_INTERNAL_53cd059c_4_k_cu_099736004cuda3std6ranges3__45__cpo5cdataE
	.align		8
        /*00d0*/ 	.dword	_ZN34_INTERNAL_53cd059c_4_k_cu_099736004cuda3std6ranges3__45__cpo4sizeE
	.align		8
        /*00d8*/ 	.dword	_ZN34_INTERNAL_53cd059c_4_k_cu_099736004cuda3std6ranges3__45__cpo5ssizeE
	.align		8
        /*00e0*/ 	.dword	_ZN34_INTERNAL_53cd059c_4_k_cu_099736004cuda3std6ranges3__45__cpo8distanceE
	.align		8
        /*00e8*/ 	.dword	_ZN34_INTERNAL_53cd059c_4_k_cu_099736006thrust24THRUST_300001_SM_1000_NS8cuda_cub3parE
	.align		8
        /*00f0*/ 	.dword	_ZN34_INTERNAL_53cd059c_4_k_cu_099736006thrust24THRUST_300001_SM_1000_NS8cuda_cub10par_nosyncE
	.align		8
        /*00f8*/ 	.dword	_ZN34_INTERNAL_53cd059c_4_k_cu_099736006thrust24THRUST_300001_SM_1000_NS6system6detail10sequential3seqE
	.align		8
        /*0100*/ 	.dword	_ZN34_INTERNAL_53cd059c_4_k_cu_099736006thrust24THRUST_300001_SM_1000_NS12placeholders2_1E
	.align		8
        /*0108*/ 	.dword	_ZN34_INTERNAL_53cd059c_4_k_cu_099736006thrust24THRUST_300001_SM_1000_NS12placeholders2_2E
	.align		8
        /*0110*/ 	.dword	_ZN34_INTERNAL_53cd059c_4_k_cu_099736006thrust24THRUST_300001_SM_1000_NS12placeholders2_3E
	.align		8
        /*0118*/ 	.dword	_ZN34_INTERNAL_53cd059c_4_k_cu_099736006thrust24THRUST_300001_SM_1000_NS12placeholders2_4E
	.align		8
        /*0120*/ 	.dword	_ZN34_INTERNAL_53cd059c_4_k_cu_099736006thrust24THRUST_300001_SM_1000_NS12placeholders2_5E
	.align		8
        /*0128*/ 	.dword	_ZN34_INTERNAL_53cd059c_4_k_cu_099736006thrust24THRUST_300001_SM_1000_NS12placeholders2_6E
	.align		8
        /*0130*/ 	.dword	_ZN34_INTERNAL_53cd059c_4_k_cu_099736006thrust24THRUST_300001_SM_1000_NS12placeholders2_7E
	.align		8
        /*0138*/ 	.dword	_ZN34_INTERNAL_53cd059c_4_k_cu_099736006thrust24THRUST_300001_SM_1000_NS12placeholders2_8E
	.align		8
        /*0140*/ 	.dword	_ZN34_INTERNAL_53cd059c_4_k_cu_099736006thrust24THRUST_300001_SM_1000_NS12placeholders2_9E
	.align		8
        /*0148*/ 	.dword	_ZN34_INTERNAL_53cd059c_4_k_cu_099736006thrust24THRUST_300001_SM_1000_NS12placeholders3_10E
	.align		8
        /*0150*/ 	.dword	_ZN34_INTERNAL_53cd059c_4_k_cu_099736006thrust24THRUST_300001_SM_1000_NS3seqE


//--------------------- .text._ZN3cub18CUB_300001_SM_10006detail11EmptyKernelIvEEvv --------------------------
	.section	.text._ZN3cub18CUB_300001_SM_10006detail11EmptyKernelIvEEvv,"ax",@progbits
	.align	128
        .global         _ZN3cub18CUB_300001_SM_10006detail11EmptyKernelIvEEvv
        .type           _ZN3cub18CUB_300001_SM_10006detail11EmptyKernelIvEEvv,@function
        .size           _ZN3cub18CUB_300001_SM_10006detail11EmptyKernelIvEEvv,(.L_x_6 - _ZN3cub18CUB_300001_SM_10006detail11EmptyKernelIvEEvv)
        .other          _ZN3cub18CUB_300001_SM_10006detail11EmptyKernelIvEEvv,@"STO_CUDA_ENTRY STV_DEFAULT"
_ZN3cub18CUB_300001_SM_10006detail11EmptyKernelIvEEvv:
.text._ZN3cub18CUB_300001_SM_10006detail11EmptyKernelIvEEvv:
[----:B------:R-:W-:Y:S01]  /*0000*/  LDC R1, c[0x0][0x37c] ;  /* 0x0000df00ff017b82 */ /* 0x000fe20000000800 */
[----:B------:R-:W-:Y:S05]  /*0010*/  EXIT ;  /* 0x000000000000794d */ /* 0x000fea0003800000 */
.L_x_0:
[----:B------:R-:W-:-:S00]  /*0020*/  BRA `(.L_x_0) ;  /* 0xfffffffc00fc7947 */ /* 0x000fc0000383ffff */
[----:B------:R-:W-:-:S00]  /*0030*/  NOP ;  /* 0x0000000000007918 */ /* 0x000fc00000000000 */
        /* <DEDUP_REMOVED lines=12> */
.L_x_6:


//--------------------- .text._Z13placeElementsPiS_S_S_ii --------------------------
	.section	.text._Z13placeElementsPiS_S_S_ii,"ax",@progbits
	.align	128
        .global         _Z13placeElementsPiS_S_S_ii
        .type           _Z13placeElementsPiS_S_S_ii,@function
        .size           _Z13placeElementsPiS_S_S_ii,(.L_x_7 - _Z13placeElementsPiS_S_S_ii)
        .other          _Z13placeElementsPiS_S_S_ii,@"STO_CUDA_ENTRY STV_DEFAULT"
_Z13placeElementsPiS_S_S_ii:
.text._Z13placeElementsPiS_S_S_ii:
[----:B------:R-:W-:Y:S01]  /*0000*/  LDC R1, c[0x0][0x37c] ;  /* 0x0000df00ff017b82 */ /* 0x000fe20000000800 */
[----:B------:R-:W0:Y:S07]  /*0010*/  S2R R0, SR_TID.X ;  /* 0x0000000000007919 */ /* 0x000e2e0000002100 */
[----:B------:R-:W0:Y:S08]  /*0020*/  S2UR UR4, SR_CTAID.X ;  /* 0x00000000000479c3 */ /* 0x000e300000002500 */
[----:B------:R-:W0:Y:S08]  /*0030*/  LDC R13, c[0x0][0x360] ;  /* 0x0000d800ff0d7b82 */ /* 0x000e300000000800 */
[----:B------:R-:W1:Y:S01]  /*0040*/  LDC R11, c[0x0][0x3a4] ;  /* 0x0000e900ff0b7b82 */ /* 0x000e620000000800 */
[----:B0-----:R-:W-:-:S05]  /*0050*/  IMAD R13, R13, UR4, R0 ;  /* 0x000000040d0d7c24 */ /* 0x001fca000f8e0200 */
[----:B-1----:R-:W-:-:S13]  /*0060*/  ISETP.GE.AND P0, PT, R13, R11, PT ;  /* 0x0000000b0d00720c */ /* 0x002fda0003f06270 */
[----:B------:R-:W-:Y:S05]  /*0070*/  @P0 EXIT ;  /* 0x000000000000094d */ /* 0x000fea0003800000 */
[----:B------:R-:W0:Y:S01]  /*0080*/  LDC.64 R2, c[0x0][0x390] ;  /* 0x0000e400ff027b82 */ /* 0x000e220000000a00 */
[----:B------:R-:W1:Y:S07]  /*0090*/  LDCU.64 UR4, c[0x0][0x358] ;  /* 0x00006b00ff0477ac */ /* 0x000e6e0008000a00 */
[----:B------:R-:W2:Y:S08]  /*00a0*/  LDC.64 R6, c[0x0][0x398] ;  /* 0x0000e600ff067b82 */ /* 0x000eb00000000a00 */
[----:B------:R-:W3:Y:S01]  /*00b0*/  LDC.64 R8, c[0x0][0x380] ;  /* 0x0000e000ff087b82 */ /* 0x000ee20000000a00 */
[----:B0-----:R-:W-:-:S06]  /*00c0*/  IMAD.WIDE R4, R13, 0x4, R2 ;  /* 0x000000040d047825 */ /* 0x001fcc00078e0202 */
[----:B-1----:R-:W4:Y:S01]  /*00d0*/  LDG.E R4, desc[UR4][R4.64] ;  /* 0x0000000404047981 */ /* 0x002f22000c1e1900 */
[----:B------:R-:W-:Y:S01]  /*00e0*/  SHF.R.S32.HI R0, RZ, 0x1f, R11 ;  /* 0x0000001fff007819 */ /* 0x000fe2000001140b */
[----:B------:R-:W-:-:S04]  /*00f0*/  IMAD.WIDE R2, R11, 0x4, R2 ;  /* 0x000000040b027825 */ /* 0x000fc800078e0202 */
[----:B--2---:R-:W-:-:S06]  /*0100*/  IMAD.WIDE R6, R13, 0x4, R6 ;  /* 0x000000040d067825 */ /* 0x004fcc00078e0206 */
[----:B------:R-:W2:Y:S01]  /*0110*/  LDG.E R6, desc[UR4][R6.64] ;  /* 0x0000000406067981 */ /* 0x000ea2000c1e1900 */
[----:B----4-:R-:W-:-:S13]  /*0120*/  ISETP.NE.AND P0, PT, R4, 0x1, PT ;  /* 0x000000010400780c */ /* 0x010fda0003f05270 */
[----:B------:R-:W0:Y:S01]  /*0130*/  @P0 LDC.64 R14, c[0x0][0x398] ;  /* 0x0000e600ff0e0b82 */ /* 0x000e220000000a00 */
[----:B------:R-:W4:Y:S01]  /*0140*/  @P0 LDG.E R2, desc[UR4][R2.64+-0x4] ;  /* 0xfffffc0402020981 */ /* 0x000f22000c1e1900 */
[----:B---3--:R-:W-:-:S06]  /*0150*/  IMAD.WIDE R4, R13, 0x4, R8 ;  /* 0x000000040d047825 */ /* 0x008fcc00078e0208 */
[----:B------:R-:W3:Y:S01]  /*0160*/  LDG.E R5, desc[UR4][R4.64] ;  /* 0x0000000404057981 */ /* 0x000ee2000c1e1900 */
[----:B------:R-:W1:Y:S01]  /*0170*/  LDC.64 R8, c[0x0][0x388] ;  /* 0x0000e200ff087b82 */ /* 0x000e620000000a00 */
[----:B0-----:R-:W-:-:S04]  /*0180*/  @P0 LEA R10, P1, R11, R14, 0x2 ;  /* 0x0000000e0b0a0211 */ /* 0x001fc800078210ff */
[----:B------:R-:W-:-:S05]  /*0190*/  @P0 LEA.HI.X R11, R11, R15, R0, 0x2, P1 ;  /* 0x0000000f0b0b0211 */ /* 0x000fca00008f1400 */
[----:B------:R-:W4:Y:S02]  /*01a0*/  @P0 LDG.E R10, desc[UR4][R10.64+-0x4] ;  /* 0xfffffc040a0a0981 */ /* 0x000f24000c1e1900 */
[----:B----4-:R-:W-:-:S04]  /*01b0*/  @P0 IADD3 R13, PT, PT, R10, R2, R13 ;  /* 0x000000020a0d0210 */ /* 0x010fc80007ffe00d */
[----:B--2---:R-:W-:-:S05]  /*01c0*/  @P0 IADD3 R6, PT, PT, -R6, R13, RZ ;  /* 0x0000000d06060210 */ /* 0x004fca0007ffe1ff */
[----:B-1----:R-:W-:-:S05]  /*01d0*/  IMAD.WIDE R8, R6, 0x4, R8 ;  /* 0x0000000406087825 */ /* 0x002fca00078e0208 */
[----:B---3--:R-:W-:Y:S01]  /*01e0*/  STG.E desc[UR4][R8.64], R5 ;  /* 0x0000000508007986 */ /* 0x008fe2000c101904 */
[----:B------:R-:W-:Y:S05]  /*01f0*/  EXIT ;  /* 0x000000000000794d */ /* 0x000fea0003800000 */
.L_x_1:
        /* <DEDUP_REMOVED lines=16> */
.L_x_7:


//--------------------- .text._Z10clear_rootPii   --------------------------
	.section	.text._Z10clear_rootPii,"ax",@progbits
	.align	128
        .global         _Z10clear_rootPii
        .type           _Z10clear_rootPii,@function
        .size           _Z10clear_rootPii,(.L_x_8 - _Z10clear_rootPii)
        .other          _Z10clear_rootPii,@"STO_CUDA_ENTRY STV_DEFAULT"
_Z10clear_rootPii:
.text._Z10clear_rootPii:
[----:B------:R-:W-:Y:S08]  /*0000*/  LDC R1, c[0x0][0x37c] ;  /* 0x0000df00ff017b82 */ /* 0x000ff00000000800 */
[----:B------:R-:W0:Y:S01]  /*0010*/  LDC R5, c[0x0][0x388] ;  /* 0x0000e200ff057b82 */ /* 0x000e220000000800 */
[----:B------:R-:W1:Y:S07]  /*0020*/  LDCU.64 UR4, c[0x0][0x358] ;  /* 0x00006b00ff0477ac */ /* 0x000e6e0008000a00 */
[----:B------:R-:W0:Y:S02]  /*0030*/  LDC.64 R2, c[0x0][0x380] ;  /* 0x0000e000ff027b82 */ /* 0x000e240000000a00 */
[----:B0-----:R-:W-:-:S05]  /*0040*/  IMAD.WIDE R2, R5, 0x4, R2 ;  /* 0x0000000405027825 */ /* 0x001fca00078e0202 */
[----:B-1----:R-:W-:Y:S01]  /*0050*/  STG.E desc[UR4][R2.64+-0x4], RZ ;  /* 0xfffffcff02007986 */ /* 0x002fe2000c101904 */
[----:B------:R-:W-:Y:S05]  /*0060*/  EXIT ;  /* 0x000000000000794d */ /* 0x000fea0003800000 */
.L_x_2:
        /* <DEDUP_REMOVED lines=9> */
.L_x_8:


//--------------------- .text._Z16downsweep_kernelPii --------------------------
	.section	.text._Z16downsweep_kernelPii,"ax",@progbits
	.align	128
        .global         _Z16downsweep_kernelPii
        .type           _Z16downsweep_kernelPii,@function
        .size           _Z16downsweep_kernelPii,(.L_x_9 - _Z16downsweep_kernelPii)
        .other          _Z16downsweep_kernelPii,@"STO_CUDA_ENTRY STV_DEFAULT"
_Z16downsweep_kernelPii:
.text._Z16downsweep_kernelPii:
[----:B------:R-:W-:Y:S08]  /*0000*/  LDC R1, c[0x0][0x37c] ;  /* 0x0000df00ff017b82 */ /* 0x000ff00000000800 */
[----:B------:R-:W0:Y:S08]  /*0010*/  LDC R4, c[0x0][0x388] ;  /* 0x0000e200ff047b82 */ /* 0x000e300000000800 */
[----:B------:R-:W1:Y:S01]  /*0020*/  S2UR UR4, SR_CTAID.X ;  /* 0x00000000000479c3 */ /* 0x000e620000002500 */
[----:B0-----:R-:W-:-:S05]  /*0030*/  IMAD.SHL.U32 R5, R4, 0x2, RZ ;  /* 0x0000000204057824 */ /* 0x001fca00078e00ff */
[----:B------:R-:W-:-:S04]  /*0040*/  IABS R9, R5 ;  /* 0x0000000500097213 */ /* 0x000fc80000000000 */
[----:B------:R-:W0:Y:S08]  /*0050*/  I2F.RP R0, R9 ;  /* 0x0000000900007306 */ /* 0x000e300000209400 */
[----:B0-----:R-:W0:Y:S02]  /*0060*/  MUFU.RCP R0, R0 ;  /* 0x0000000000007308 */ /* 0x001e240000001000 */
[----:B0-----:R-:W-:-:S06]  /*0070*/  VIADD R2, R0, 0xffffffe ;  /* 0x0ffffffe00027836 */ /* 0x001fcc0000000000 */
[----:B------:R0:W2:Y:S02]  /*0080*/  F2I.FTZ.U32.TRUNC.NTZ R3, R2 ;  /* 0x0000000200037305 */ /* 0x0000a4000021f000 */
[----:B0-----:R-:W-:Y:S02]  /*0090*/  IMAD.MOV.U32 R2, RZ, RZ, RZ ;  /* 0x000000ffff027224 */ /* 0x001fe400078e00ff */
[----:B--2---:R-:W-:-:S04]  /*00a0*/  IMAD.MOV R6, RZ, RZ, -R3 ;  /* 0x000000ffff067224 */ /* 0x004fc800078e0a03 */
[----:B------:R-:W-:Y:S01]  /*00b0*/  IMAD R7, R6, R9, RZ ;  /* 0x0000000906077224 */ /* 0x000fe200078e02ff */
[----:B------:R-:W-:-:S03]  /*00c0*/  IABS R6, R5 ;  /* 0x0000000500067213 */ /* 0x000fc60000000000 */
[----:B------:R-:W-:Y:S01]  /*00d0*/  IMAD.HI.U32 R3, R3, R7, R2 ;  /* 0x0000000703037227 */ /* 0x000fe200078e0002 */
[----:B------:R-:W-:Y:S01]  /*00e0*/  LOP3.LUT R2, R5, 0x8000, RZ, 0x3c, !PT ;  /* 0x0000800005027812 */ /* 0x000fe200078e3cff */
[----:B------:R-:W1:Y:S02]  /*00f0*/  S2R R7, SR_TID.X ;  /* 0x0000000000077919 */ /* 0x000e640000002100 */
[----:B------:R-:W-:Y:S01]  /*0100*/  IMAD.MOV R6, RZ, RZ, -R6 ;  /* 0x000000ffff067224 */ /* 0x000fe200078e0a06 */
[----:B------:R-:W-:Y:S01]  /*0110*/  ISETP.GE.AND P1, PT, R2, RZ, PT ;  /* 0x000000ff0200720c */ /* 0x000fe20003f26270 */
[----:B------:R-:W-:-:S04]  /*0120*/  IMAD.HI.U32 R3, R3, 0x8000, RZ ;  /* 0x0000800003037827 */ /* 0x000fc800078e00ff */
[----:B------:R-:W-:-:S05]  /*0130*/  IMAD R0, R3, R6, 0x8000 ;  /* 0x0000800003007424 */ /* 0x000fca00078e0206 */
[----:B------:R-:W-:-:S13]  /*0140*/  ISETP.GT.U32.AND P2, PT, R9, R0, PT ;  /* 0x000000000900720c */ /* 0x000fda0003f44070 */
[----:B------:R-:W-:Y:S02]  /*0150*/  @!P2 IMAD.IADD R0, R0, 0x1, -R9 ;  /* 0x000000010000a824 */ /* 0x000fe400078e0a09 */
[----:B------:R-:W-:Y:S01]  /*0160*/  @!P2 VIADD R3, R3, 0x1 ;  /* 0x000000010303a836 */ /* 0x000fe20000000000 */
[----:B------:R-:W-:Y:S02]  /*0170*/  ISETP.NE.AND P2, PT, R5, RZ, PT ;  /* 0x000000ff0500720c */ /* 0x000fe40003f45270 */
[----:B------:R-:W-:Y:S02]  /*0180*/  ISETP.GE.U32.AND P0, PT, R0, R9, PT ;  /* 0x000000090000720c */ /* 0x000fe40003f06070 */
[----:B------:R-:W1:Y:S11]  /*0190*/  LDC R0, c[0x0][0x360] ;  /* 0x0000d800ff007b82 */ /* 0x000e760000000800 */
[----:B------:R-:W-:-:S04]  /*01a0*/  @P0 VIADD R3, R3, 0x1 ;  /* 0x0000000103030836 */ /* 0x000fc80000000000 */
[----:B------:R-:W-:Y:S01]  /*01b0*/  @!P1 IMAD.MOV R3, RZ, RZ, -R3 ;  /* 0x000000ffff039224 */ /* 0x000fe200078e0a03 */
[----:B------:R-:W-:Y:S01]  /*01c0*/  @!P2 LOP3.LUT R3, RZ, R5, RZ, 0x33, !PT ;  /* 0x00000005ff03a212 */ /* 0x000fe200078e33ff */
[----:B-1----:R-:W-:-:S05]  /*01d0*/  IMAD R0, R0, UR4, R7 ;  /* 0x0000000400007c24 */ /* 0x002fca000f8e0207 */
[----:B------:R-:W-:-:S13]  /*01e0*/  ISETP.GE.AND P0, PT, R0, R3, PT ;  /* 0x000000030000720c */ /* 0x000fda0003f06270 */
[----:B------:R-:W-:Y:S05]  /*01f0*/  @P0 EXIT ;  /* 0x000000000000094d */ /* 0x000fea0003800000 */
[----:B------:R-:W0:Y:S01]  /*0200*/  LDCU.64 UR6, c[0x0][0x380] ;  /* 0x00007000ff0677ac */ /* 0x000e220008000a00 */
[----:B------:R-:W-:Y:S01]  /*0210*/  IMAD R0, R0, R5, RZ ;  /* 0x0000000500007224 */ /* 0x000fe200078e02ff */
[----:B------:R-:W-:Y:S01]  /*0220*/  SHF.R.S32.HI R3, RZ, 0x1f, R5 ;  /* 0x0000001fff037819 */ /* 0x000fe20000011405 */
[----:B------:R-:W1:Y:S03]  /*0230*/  LDCU.64 UR4, c[0x0][0x358] ;  /* 0x00006b00ff0477ac */ /* 0x000e660008000a00 */
[----:B------:R-:W-:-:S04]  /*0240*/  IADD3 R5, P0, PT, R5, R0, RZ ;  /* 0x0000000005057210 */ /* 0x000fc80007f1e0ff */
[----:B------:R-:W-:Y:S02]  /*0250*/  LEA.HI.X.SX32 R6, R0, R3, 0x1, P0 ;  /* 0x0000000300067211 */ /* 0x000fe400000f0eff */
[----:B------:R-:W-:Y:S02]  /*0260*/  SHF.R.S32.HI R0, RZ, 0x1f, R4 ;  /* 0x0000001fff007819 */ /* 0x000fe40000011404 */
[C---:B------:R-:W-:Y:S02]  /*0270*/  IADD3 R3, P0, PT, R5.reuse, -R4, RZ ;  /* 0x8000000405037210 */ /* 0x040fe40007f1e0ff */
[----:B0-----:R-:W-:-:S03]  /*0280*/  LEA R4, P1, R5, UR6, 0x2 ;  /* 0x0000000605047c11 */ /* 0x001fc6000f8210ff */
[----:B------:R-:W-:Y:S01]  /*0290*/  IMAD.X R0, R6, 0x1, ~R0, P0 ;  /* 0x0000000106007824 */ /* 0x000fe200000e0e00 */
[----:B------:R-:W-:Y:S02]  /*02a0*/  LEA R2, P0, R3, UR6, 0x2 ;  /* 0x0000000603027c11 */ /* 0x000fe4000f8010ff */
[----:B------:R-:W-:Y:S02]  /*02b0*/  LEA.HI.X R5, R5, UR7, R6, 0x2, P1 ;  /* 0x0000000705057c11 */ /* 0x000fe400088f1406 */
[----:B------:R-:W-:-:S03]  /*02c0*/  LEA.HI.X R3, R3, UR7, R0, 0x2, P0 ;  /* 0x0000000703037c11 */ /* 0x000fc600080f1400 */
[----:B-1----:R-:W2:Y:S04]  /*02d0*/  LDG.E R7, desc[UR4][R4.64+-0x4] ;  /* 0xfffffc0404077981 */ /* 0x002ea8000c1e1900 */
[----:B------:R-:W3:Y:S04]  /*02e0*/  LDG.E R0, desc[UR4][R2.64+-0x4] ;  /* 0xfffffc0402007981 */ /* 0x000ee8000c1e1900 */
[----:B--2---:R-:W-:Y:S01]  /*02f0*/  STG.E desc[UR4][R2.64+-0x4], R7 ;  /* 0xfffffc0702007986 */ /* 0x004fe2000c101904 */
[----:B---3--:R-:W-:-:S05]  /*0300*/  IMAD.IADD R9, R0, 0x1, R7 ;  /* 0x0000000100097824 */ /* 0x008fca00078e0207 */
[----:B------:R-:W-:Y:S01]  /*0310*/  STG.E desc[UR4][R4.64+-0x4], R9 ;  /* 0xfffffc0904007986 */ /* 0x000fe2000c101904 */
[----:B------:R-:W-:Y:S05]  /*0320*/  EXIT ;  /* 0x000000000000794d */ /* 0x000fea0003800000 */
.L_x_3:
        /* <DEDUP_REMOVED lines=13> */
.L_x_9:


//--------------------- .text._Z14upsweep_kernelPii --------------------------
	.section	.text._Z14upsweep_kernelPii,"ax",@progbits
	.align	128
        .global         _Z14upsweep_kernelPii
        .type           _Z14upsweep_kernelPii,@function
        .size           _Z14upsweep_kernelPii,(.L_x_10 - _Z14upsweep_kernelPii)
        .other          _Z14upsweep_kernelPii,@"STO_CUDA_ENTRY STV_DEFAULT"
_Z14upsweep_kernelPii:
.text._Z14upsweep_kernelPii:
        /* <DEDUP_REMOVED lines=42> */
[C---:B------:R-:W-:Y:S02]  /*02a0*/  LEA R4, P0, R5.reuse, UR6, 0x2 ;  /* 0x0000000605047c11 */ /* 0x040fe4000f8010ff */
[----:B------:R-:W-:Y:S02]  /*02b0*/  LEA.HI.X R3, R6, UR7, R3, 0x2, P1 ;  /* 0x0000000706037c11 */ /* 0x000fe400088f1403 */
[----:B------:R-:W-:-:S03]  /*02c0*/  LEA.HI.X R5, R5, UR7, R0, 0x2, P0 ;  /* 0x0000000705057c11 */ /* 0x000fc600080f1400 */
[----:B-1----:R-:W2:Y:S04]  /*02d0*/  LDG.E R7, desc[UR4][R2.64+-0x4] ;  /* 0xfffffc0402077981 */ /* 0x002ea8000c1e1900 */
[----:B------:R-:W2:Y:S02]  /*02e0*/  LDG.E R4, desc[UR4][R4.64+-0x4] ;  /* 0xfffffc0404047981 */ /* 0x000ea4000c1e1900 */
[----:B--2---:R-:W-:-:S05]  /*02f0*/  IMAD.IADD R7, R4, 0x1, R7 ;  /* 0x0000000104077824 */ /* 0x004fca00078e0207 */
[----:B------:R-:W-:Y:S01]  /*0300*/  STG.E desc[UR4][R2.64+-0x4], R7 ;  /* 0xfffffc0702007986 */ /* 0x000fe2000c101904 */
[----:B------:R-:W-:Y:S05]  /*0310*/  EXIT ;  /* 0x000000000000794d */ /* 0x000fea0003800000 */
.L_x_4:
        /* <DEDUP_REMOVED lines=14> */
.L_x_10:


//--------------------- .text._Z17generatePredicatePiS_ii --------------------------
	.section	.text._Z17generatePredicatePiS_ii,"ax",@progbits
	.align	128
        .global         _Z17generatePredicatePiS_ii
        .type           _Z17generatePredicatePiS_ii,@function
        .size           _Z17generatePredicatePiS_ii,(.L_x_11 - _Z17generatePredicatePiS_ii)
        .other          _Z17generatePredicatePiS_ii,@"STO_CUDA_ENTRY STV_DEFAULT"
_Z17generatePredicatePiS_ii:
.text._Z17generatePredicatePiS_ii:
[----:B------:R-:W-:Y:S01]  /*0000*/  LDC R1, c[0x0][0x37c] ;  /* 0x0000df00ff017b82 */ /* 0x000fe20000000800 */
[----:B------:R-:W0:Y:S07]  /*0010*/  S2R R0, SR_TID.X ;  /* 0x0000000000007919 */ /* 0x000e2e0000002100 */
[----:B------:R-:W0:Y:S01]  /*0020*/  S2UR UR4, SR_CTAID.X ;  /* 0x00000000000479c3 */ /* 0x000e220000002500 */
[----:B------:R-:W1:Y:S07]  /*0030*/  LDCU UR5, c[0x0][0x394] ;  /* 0x00007280ff0577ac */ /* 0x000e6e0008000800 */
[----:B------:R-:W0:Y:S02]  /*0040*/  LDC R7, c[0x0][0x360] ;  /* 0x0000d800ff077b82 */ /* 0x000e240000000800 */
[----:B0-----:R-:W-:-:S05]  /*0050*/  IMAD R7, R7, UR4, R0 ;  /* 0x0000000407077c24 */ /* 0x001fca000f8e0200 */
[----:B-1----:R-:W-:-:S13]  /*0060*/  ISETP.GE.AND P0, PT, R7, UR5, PT ;  /* 0x0000000507007c0c */ /* 0x002fda000bf06270 */
[----:B------:R-:W-:Y:S05]  /*0070*/  @P0 EXIT ;  /* 0x000000000000094d */ /* 0x000fea0003800000 */
[----:B------:R-:W0:Y:S01]  /*0080*/  LDC.64 R2, c[0x0][0x380] ;  /* 0x0000e000ff027b82 */ /* 0x000e220000000a00 */
[----:B------:R-:W1:Y:S01]  /*0090*/  LDCU.64 UR4, c[0x0][0x358] ;  /* 0x00006b00ff0477ac */ /* 0x000e620008000a00 */
[----:B------:R-:W2:Y:S06]  /*00a0*/  LDCU UR6, c[0x0][0x390] ;  /* 0x00007200ff0677ac */ /* 0x000eac0008000800 */
[----:B------:R-:W3:Y:S01]  /*00b0*/  LDC.64 R4, c[0x0][0x388] ;  /* 0x0000e200ff047b82 */ /* 0x000ee20000000a00 */
[----:B0-----:R-:W-:-:S06]  /*00c0*/  IMAD.WIDE R2, R7, 0x4, R2 ;  /* 0x0000000407027825 */ /* 0x001fcc00078e0202 */
[----:B-1----:R-:W4:Y:S01]  /*00d0*/  LDG.E R2, desc[UR4][R2.64] ;  /* 0x0000000402027981 */ /* 0x002f22000c1e1900 */
[----:B---3--:R-:W-:Y:S01]  /*00e0*/  IMAD.WIDE R4, R7, 0x4, R4 ;  /* 0x0000000407047825 */ /* 0x008fe200078e0204 */
[----:B----4-:R-:W-:-:S04]  /*00f0*/  LOP3.LUT R0, RZ, R2, RZ, 0x33, !PT ;  /* 0x00000002ff007212 */ /* 0x010fc800078e33ff */
[----:B--2---:R-:W-:-:S04]  /*0100*/  SHF.R.U32.HI R0, RZ, UR6, R0 ;  /* 0x00000006ff007c19 */ /* 0x004fc80008011600 */
[----:B------:R-:W-:-:S05]  /*0110*/  LOP3.LUT R7, R0, 0x1, RZ, 0xc0, !PT ;  /* 0x0000000100077812 */ /* 0x000fca00078ec0ff */
[----:B------:R-:W-:Y:S01]  /*0120*/  STG.E desc[UR4][R4.64], R7 ;  /* 0x0000000704007986 */ /* 0x000fe2000c101904 */
[----:B------:R-:W-:Y:S05]  /*0130*/  EXIT ;  /* 0x000000000000794d */ /* 0x000fea0003800000 */
.L_x_5:
        /* <DEDUP_REMOVED lines=12> */
.L_x_11:


//--------------------- .nv.shared.reserved.0     --------------------------
	.section	.nv.shared.reserved.0,"aw",@nobits
	.weak		__nv_reservedSMEM_offset_0_alias
	.size		__nv_reservedSMEM_offset_0_alias, 0, 64
	.other		__nv_reservedSMEM_offset_0_alias,@"STO_CUDA_RESERVED_SHARED STV_DEFAULT"
__nv_reservedSMEM_offset_0_alias:
	.zero		0
	.zero		64


//--------------------- .nv.global                --------------------------
	.section	.nv.global,"aw",@nobits
.nv.global:
	.type		_ZN34_INTERNAL_53cd059c_4_k_cu_099736006thrust24THRUST_300001_SM_1000_NS3seqE,@object
	.size		_ZN34_INTERNAL_53cd059c_4_k_cu_099736006thrust24THRUST_300001_SM_1000_NS3seqE,(_ZN34_INTERNAL_53cd059c_4_k_cu_099736004cuda3std3__48in_placeE - _ZN34_INTERNAL_53cd059c_4_k_cu_099736006thrust24THRUST_300001_SM_1000_NS3seqE)
_ZN34_INTERNAL_53cd059c_4_k_cu_099736006thrust24THRUST_300001_SM_1000_NS3seqE:
	.zero		1
	.type		_ZN34_INTERNAL_53cd059c_4_k_cu_099736004cuda3std3__48in_placeE,@object
	.size		_ZN34_INTERNAL_53cd059c_4_k_cu_099736004cuda3std3__48in_placeE,(_ZN34_INTERNAL_53cd059c_4_k_cu_099736004cuda3std6ranges3__45__cpo4sizeE - _ZN34_INTERNAL_53cd059c_4_k_cu_099736004cuda3std3__48in_placeE)
_ZN34_INTERNAL_53cd059c_4_k_cu_099736004cuda3std3__48in_placeE:
	.zero		1
	.type		_ZN34_INTERNAL_53cd059c_4_k_cu_099736004cuda3std6ranges3__45__cpo4sizeE,@object
	.size		_ZN34_INTERNAL_53cd059c_4_k_cu_099736004cuda3std6ranges3__45__cpo4sizeE,(_ZN34_INTERNAL_53cd059c_4_k_cu_099736006thrust24THRUST_300001_SM_1000_NS12placeholders2_3E - _ZN34_INTERNAL_53cd059c_4_k_cu_099736004cuda3std6ranges3__45__cpo4sizeE)
_ZN34_INTERNAL_53cd059c_4_k_cu_099736004cuda3std6ranges3__45__cpo4sizeE:
	.zero		1
	.type		_ZN34_INTERNAL_53cd059c_4_k_cu_099736006thrust24THRUST_300001_SM_1000_NS12placeholders2_3E,@object
	.size		_ZN34_INTERNAL_53cd059c_4_k_cu_099736006thrust24THRUST_300001_SM_1000_NS12placeholders2_3E,(_ZN34_INTERNAL_53cd059c_4_k_cu_099736004cuda3std3__45__cpo6cbeginE - _ZN34_INTERNAL_53cd059c_4_k_cu_099736006thrust24THRUST_300001_SM_1000_NS12placeholders2_3E)
_ZN34_INTERNAL_53cd059c_4_k_cu_099736006thrust24THRUST_300001_SM_1000_NS12placeholders2_3E:
	.zero		1
	.type		_ZN34_INTERNAL_53cd059c_4_k_cu_099736004cuda3std3__45__cpo6cbeginE,@object
	.size		_ZN34_INTERNAL_53cd059c_4_k_cu_099736004cuda3std3__45__cpo6cbeginE,(_ZN34_INTERNAL_53cd059c_4_k_cu_099736004cuda3std6ranges3__45__cpo6cbeginE - _ZN34_INTERNAL_53cd059c_4_k_cu_099736004cuda3std3__45__cpo6cbeginE)
_ZN34_INTERNAL_53cd059c_4_k_cu_099736004cuda3std3__45__cpo6cbeginE:
	.zero		1
	.type		_ZN34_INTERNAL_53cd059c_4_k_cu_099736004cuda3std6ranges3__45__cpo6cbeginE,@object
	.size		_ZN34_INTERNAL_53cd059c_4_k_cu_099736004cuda3std6ranges3__45__cpo6cbeginE,(_ZN34_INTERNAL_53cd059c_4_k_cu_099736006thrust24THRUST_300001_SM_1000_NS12placeholders2_7E - _ZN34_INTERNAL_53cd059c_4_k_cu_099736004cuda3std6ranges3__45__cpo6cbeginE)
_ZN34_INTERNAL_53cd059c_4_k_cu_099736004cuda3std6ranges3__45__cpo6cbeginE:
	.zero		1
	.type		_ZN34_INTERNAL_53cd059c_4_k_cu_099736006thrust24THRUST_300001_SM_1000_NS12placeholders2_7E,@object
	.size		_ZN34_INTERNAL_53cd059c_4_k_cu_099736006thrust24THRUST_300001_SM_1000_NS12placeholders2_7E,(_ZN34_INTERNAL_53cd059c_4_k_cu_099736004cuda3std3__45__cpo7crbeginE - _ZN34_INTERNAL_53cd059c_4_k_cu_099736006thrust24THRUST_300001_SM_1000_NS12placeholders2_7E)
_ZN34_INTERNAL_53cd059c_4_k_cu_099736006thrust24THRUST_300001_SM_1000_NS12placeholders2_7E:
	.zero		1
	.type		_ZN34_INTERNAL_53cd059c_4_k_cu_099736004cuda3std3__45__cpo7crbeginE,@object
	.size		_ZN34_INTERNAL_53cd059c_4_k_cu_099736004cuda3std3__45__cpo7crbeginE,(_ZN34_INTERNAL_53cd059c_4_k_cu_099736004cuda3std6ranges3__45__cpo4nextE - _ZN34_INTERNAL_53cd059c_4_k_cu_099736004cuda3std3__45__cpo7crbeginE)
_ZN34_INTERNAL_53cd059c_4_k_cu_099736004cuda3std3__45__cpo7crbeginE:
	.zero		1
	.type		_ZN34_INTERNAL_53cd059c_4_k_cu_099736004cuda3std6ranges3__45__cpo4nextE,@object
	.size		_ZN34_INTERNAL_53cd059c_4_k_cu_099736004cuda3std6ranges3__45__cpo4nextE,(_ZN34_INTERNAL_53cd059c_4_k_cu_099736004cuda3std6ranges3__45__cpo4swapE - _ZN34_INTERNAL_53cd059c_4_k_cu_099736004cuda3std6ranges3__45__cpo4nextE)
_ZN34_INTERNAL_53cd059c_4_k_cu_099736004cuda3std6ranges3__45__cpo4nextE:
	.zero		1
	.type		_ZN34_INTERNAL_53cd059c_4_k_cu_099736004cuda3std6ranges3__45__cpo4swapE,@object
	.size		_ZN34_INTERNAL_53cd059c_4_k_cu_099736004cuda3std6ranges3__45__cpo4swapE,(_ZN34_INTERNAL_53cd059c_4_k_cu_099736006thrust24THRUST_300001_SM_1000_NS8cuda_cub10par_nosyncE - _ZN34_INTERNAL_53cd059c_4_k_cu_099736004cuda3std6ranges3__45__cpo4swapE)
_ZN34_INTERNAL_53cd059c_4_k_cu_099736004cuda3std6ranges3__45__cpo4swapE:
	.zero		1
	.type		_ZN34_INTERNAL_53cd059c_4_k_cu_099736006thrust24THRUST_300001_SM_1000_NS8cuda_cub10par_nosyncE,@object
	.size		_ZN34_INTERNAL_53cd059c_4_k_cu_099736006thrust24THRUST_300001_SM_1000_NS8cuda_cub10par_nosyncE,(_ZN34_INTERNAL_53cd059c_4_k_cu_099736006thrust24THRUST_300001_SM_1000_NS12placeholders2_9E - _ZN34_INTERNAL_53cd059c_4_k_cu_099736006thrust24THRUST_300001_SM_1000_NS8cuda_cub10par_nosyncE)
_ZN34_INTERNAL_53cd059c_4_k_cu_099736006thrust24THRUST_300001_SM_1000_NS8cuda_cub10par_nosyncE:
	.zero		1
	.type		_ZN34_INTERNAL_53cd059c_4_k_cu_099736006thrust24THRUST_300001_SM_1000_NS12placeholders2_9E,@object
	.size		_ZN34_INTERNAL_53cd059c_4_k_cu_099736006thrust24THRUST_300001_SM_1000_NS12placeholders2_9E,(_ZN34_INTERNAL_53cd059c_4_k_cu_099736004cuda3std3__436_GLOBAL__N__53cd059c_4_k_cu_099736006ignoreE - _ZN34_INTERNAL_53cd059c_4_k_cu_099736006thrust24THRUST_300001_SM_1000_NS12placeholders2_9E)
_ZN34_INTERNAL_53cd059c_4_k_cu_099736006thrust24THRUST_300001_SM_1000_NS12placeholders2_9E:
	.zero		1
	.type		_ZN34_INTERNAL_53cd059c_4_k_cu_099736004cuda3std3__436_GLOBAL__N__53cd059c_4_k_cu_099736006ignoreE,@object
	.size		_ZN34_INTERNAL_53cd059c_4_k_cu_099736004cuda3std3__436_GLOBAL__N__53cd059c_4_k_cu_099736006ignoreE,(_ZN34_INTERNAL_53cd059c_4_k_cu_099736004cuda3std6ranges3__45__cpo4dataE - _ZN34_INTERNAL_53cd059c_4_k_cu_099736004cuda3std3__436_GLOBAL__N__53cd059c_4_k_cu_099736006ignoreE)
_ZN34_INTERNAL_53cd059c_4_k_cu_099736004cuda3std3__436_GLOBAL__N__53cd059c_4_k_cu_099736006ignoreE:
	.zero		1
	.type		_ZN34_INTERNAL_53cd059c_4_k_cu_099736004cuda3std6ranges3__45__cpo4dataE,@object
	.size		_ZN34_INTERNAL_53cd059c_4_k_cu_099736004cuda3std6ranges3__45__cpo4dataE,(_ZN34_INTERNAL_53cd059c_4_k_cu_099736006thrust24THRUST_300001_SM_1000_NS12placeholders2_1E - _ZN34_INTERNAL_53cd059c_4_k_cu_099736004cuda3std6ranges3__45__cpo4dataE)
_ZN34_INTERNAL_53cd059c_4_k_cu_099736004cuda3std6ranges3__45__cpo4dataE:
	.zero		1
	.type		_ZN34_INTERNAL_53cd059c_4_k_cu_099736006thrust24THRUST_300001_SM_1000_NS12placeholders2_1E,@object
	.size		_ZN34_INTERNAL_53cd059c_4_k_cu_099736006thrust24THRUST_300001_SM_1000_NS12placeholders2_1E,(_ZN34_INTERNAL_53cd059c_4_k_cu_099736004cuda3std3__45__cpo5beginE - _ZN34_INTERNAL_53cd059c_4_k_cu_099736006thrust24THRUST_300001_SM_1000_NS12placeholders2_1E)
_ZN34_INTERNAL_53cd059c_4_k_cu_099736006thrust24THRUST_300001_SM_1000_NS12placeholders2_1E:
	.zero		1
	.type		_ZN34_INTERNAL_53cd059c_4_k_cu_099736004cuda3std3__45__cpo5beginE,@object
	.size		_ZN34_INTERNAL_53cd059c_4_k_cu_099736004cuda3std3__45__cpo5beginE,(_ZN34_INTERNAL_53cd059c_4_k_cu_099736004cuda3std6ranges3__45__cpo5beginE - _ZN34_INTERNAL_53cd059c_4_k_cu_099736004cuda3std3__45__cpo5beginE)
_ZN34_INTERNAL_53cd059c_4_k_cu_099736004cuda3std3__45__cpo5beginE:
	.zero		1
	.type		_ZN34_INTERNAL_53cd059c_4_k_cu_099736004cuda3std6ranges3__45__cpo5beginE,@object
	.size		_ZN34_INTERNAL_53cd059c_4_k_cu_099736004cuda3std6ranges3__45__cpo5beginE,(_ZN34_INTERNAL_53cd059c_4_k_cu_099736006thrust24THRUST_300001_SM_1000_NS12placeholders2_5E - _ZN34_INTERNAL_53cd059c_4_k_cu_099736004cuda3std6ranges3__45__cpo5beginE)
_ZN34_INTERNAL_53cd059c_4_k_cu_099736004cuda3std6ranges3__45__cpo5beginE:
	.zero		1
	.type		_ZN34_INTERNAL_53cd059c_4_k_cu_099736006thrust24THRUST_300001_SM_1000_NS12placeholders2_5E,@object
	.size		_ZN34_INTERNAL_53cd059c_4_k_cu_099736006thrust24THRUST_300001_SM_1000_NS12placeholders2_5E,(_ZN34_INTERNAL_53cd059c_4_k_cu_099736004cuda3std3__45__cpo6rbeginE - _ZN34_INTERNAL_53cd059c_4_k_cu_099736006thrust24THRUST_300001_SM_1000_NS12placeholders2_5E)
_ZN34_INTERNAL_53cd059c_4_k_cu_099736006thrust24THRUST_300001_SM_1000_NS12placeholders2_5E:
	.zero		1
	.type		_ZN34_INTERNAL_53cd059c_4_k_cu_099736004cuda3std3__45__cpo6rbeginE,@object
	.size		_ZN34_INTERNAL_53cd059c_4_k_cu_099736004cuda3std3__45__cpo6rbeginE,(_ZN34_INTERNAL_53cd059c_4_k_cu_099736004cuda3std6ranges3__45__cpo7advanceE - _ZN34_INTERNAL_53cd059c_4_k_cu_099736004cuda3std3__45__cpo6rbeginE)
_ZN34_INTERNAL_53cd059c_4_k_cu_099736004cuda3std3__45__cpo6rbeginE:
	.zero		1
	.type		_ZN34_INTERNAL_53cd059c_4_k_cu_099736004cuda3std6ranges3__45__cpo7advanceE,@object
	.size		_ZN34_INTERNAL_53cd059c_4_k_cu_099736004cuda3std6ranges3__45__cpo7advanceE,(_ZN34_INTERNAL_53cd059c_4_k_cu_099736004cuda3std3__47nulloptE - _ZN34_INTERNAL_53cd059c_4_k_cu_099736004cuda3std6ranges3__45__cpo7advanceE)
_ZN34_INTERNAL_53cd059c_4_k_cu_099736004cuda3std6ranges3__45__cpo7advanceE:
	.zero		1
	.type		_ZN34_INTERNAL_53cd059c_4_k_cu_099736004cuda3std3__47nulloptE,@object
	.size		_ZN34_INTERNAL_53cd059c_4_k_cu_099736004cuda3std3__47nulloptE,(_ZN34_INTERNAL_53cd059c_4_k_cu_099736004cuda3std6ranges3__45__cpo8distanceE - _ZN34_INTERNAL_53cd059c_4_k_cu_099736004cuda3std3__47nulloptE)
_ZN34_INTERNAL_53cd059c_4_k_cu_099736004cuda3std3__47nulloptE:
	.zero		1
	.type		_ZN34_INTERNAL_53cd059c_4_k_cu_099736004cuda3std6ranges3__45__cpo8distanceE,@object
	.size		_ZN34_INTERNAL_53cd059c_4_k_cu_099736004cuda3std6ranges3__45__cpo8distanceE,(_ZN34_INTERNAL_53cd059c_4_k_cu_099736006thrust24THRUST_300001_SM_1000_NS12placeholders3_10E - _ZN34_INTERNAL_53cd059c_4_k_cu_099736004cuda3std6ranges3__45__cpo8distanceE)
_ZN34_INTERNAL_53cd059c_4_k_cu_099736004cuda3std6ranges3__45__cpo8distanceE:
	.zero		1
	.type		_ZN34_INTERNAL_53cd059c_4_k_cu_099736006thrust24THRUST_300001_SM_1000_NS12placeholders3_10E,@object
	.size		_ZN34_INTERNAL_53cd059c_4_k_cu_099736006thrust24THRUST_300001_SM_1000_NS12placeholders3_10E,(_ZN34_INTERNAL_53cd059c_4_k_cu_099736004cuda3std3__419piecewise_constructE - _ZN34_INTERNAL_53cd059c_4_k_cu_099736006thrust24THRUST_300001_SM_1000_NS12placeholders3_10E)
_ZN34_INTERNAL_53cd059c_4_k_cu_099736006thrust24THRUST_300001_SM_1000_NS12placeholders3_10E:
	.zero		1
	.type		_ZN34_INTERNAL_53cd059c_4_k_cu_099736004cuda3std3__419piecewise_constructE,@object
	.size		_ZN34_INTERNAL_53cd059c_4_k_cu_099736004cuda3std3__419piecewise_constructE,(_ZN34_INTERNAL_53cd059c_4_k_cu_099736004cuda3std6ranges3__45__cpo5cdataE - _ZN34_INTERNAL_53cd059c_4_k_cu_099736004cuda3std3__419piecewise_constructE)
_ZN34_INTERNAL_53cd059c_4_k_cu_099736004cuda3std3__419piecewise_constructE:
	.zero		1
	.type		_ZN34_INTERNAL_53cd059c_4_k_cu_099736004cuda3std6ranges3__45__cpo5cdataE,@object
	.size		_ZN34_INTERNAL_53cd059c_4_k_cu_099736004cuda3std6ranges3__45__cpo5cdataE,(_ZN34_INTERNAL_53cd059c_4_k_cu_099736006thrust24THRUST_300001_SM_1000_NS12placeholders2_2E - _ZN34_INTERNAL_53cd059c_4_k_cu_099736004cuda3std6ranges3__45__cpo5cdataE)
_ZN34_INTERNAL_53cd059c_4_k_cu_099736004cuda3std6ranges3__45__cpo5cdataE:
	.zero		1
	.type		_ZN34_INTERNAL_53cd059c_4_k_cu_099736006thrust24THRUST_300001_SM_1000_NS12placeholders2_2E,@object
	.size		_ZN34_INTERNAL_53cd059c_4_k_cu_099736006thrust24THRUST_300001_SM_1000_NS12placeholders2_2E,(_ZN34_INTERNAL_53cd059c_4_k_cu_099736004cuda3std3__45__cpo3endE - _ZN34_INTERNAL_53cd059c_4_k_cu_099736006thrust24THRUST_300001_SM_1000_NS12placeholders2_2E)
_ZN34_INTERNAL_53cd059c_4_k_cu_099736006thrust24THRUST_300001_SM_1000_NS12placeholders2_2E:
	.zero		1
	.type		_ZN34_INTERNAL_53cd059c_4_k_cu_099736004cuda3std3__45__cpo3endE,@object
	.size		_ZN34_INTERNAL_53cd059c_4_k_cu_099736004cuda3std3__45__cpo3endE,(_ZN34_INTERNAL_53cd059c_4_k_cu_099736004cuda3std6ranges3__45__cpo3endE - _ZN34_INTERNAL_53cd059c_4_k_cu_099736004cuda3std3__45__cpo3endE)
_ZN34_INTERNAL_53cd059c_4_k_cu_099736004cuda3std3__45__cpo3endE:
	.zero		1
	.type		_ZN34_INTERNAL_53cd059c_4_k_cu_099736004cuda3std6ranges3__45__cpo3endE,@object
	.size		_ZN34_INTERNAL_53cd059c_4_k_cu_099736004cuda3std6ranges3__45__cpo3endE,(_ZN34_INTERNAL_53cd059c_4_k_cu_099736006thrust24THRUST_300001_SM_1000_NS12placeholders2_6E - _ZN34_INTERNAL_53cd059c_4_k_cu_099736004cuda3std6ranges3__45__cpo3endE)
_ZN34_INTERNAL_53cd059c_4_k_cu_099736004cuda3std6ranges3__45__cpo3endE:
	.zero		1
	.type		_ZN34_INTERNAL_53cd059c_4_k_cu_099736006thrust24THRUST_300001_SM_1000_NS12placeholders2_6E,@object
	.size		_ZN34_INTERNAL_53cd059c_4_k_cu_099736006thrust24THRUST_300001_SM_1000_NS12placeholders2_6E,(_ZN34_INTERNAL_53cd059c_4_k_cu_099736004cuda3std3__45__cpo4rendE - _ZN34_INTERNAL_53cd059c_4_k_cu_099736006thrust24THRUST_300001_SM_1000_NS12placeholders2_6E)
_ZN34_INTERNAL_53cd059c_4_k_cu_099736006thrust24THRUST_300001_SM_1000_NS12placeholders2_6E:
	.zero		1
	.type		_ZN34_INTERNAL_53cd059c_4_k_cu_099736004cuda3std3__45__cpo4rendE,@object
	.size		_ZN34_INTERNAL_53cd059c_4_k_cu_099736004cuda3std3__45__cpo4rendE,(_ZN34_INTERNAL_53cd059c_4_k_cu_099736004cuda3std6ranges3__45__cpo9iter_swapE - _ZN34_INTERNAL_53cd059c_4_k_cu_099736004cuda3std3__45__cpo4rendE)
_ZN34_INTERNAL_53cd059c_4_k_cu_099736004cuda3std3__45__cpo4rendE:
	.zero		1
	.type		_ZN34_INTERNAL_53cd059c_4_k_cu_099736004cuda3std6ranges3__45__cpo9iter_swapE,@object
	.size		_ZN34_INTERNAL_53cd059c_4_k_cu_099736004cuda3std6ranges3__45__cpo9iter_swapE,(_ZN34_INTERNAL_53cd059c_4_k_cu_099736004cuda3std3__48unexpectE - _ZN34_INTERNAL_53cd059c_4_k_cu_099736004cuda3std6ranges3__45__cpo9iter_swapE)
_ZN34_INTERNAL_53cd059c_4_k_cu_099736004cuda3std6ranges3__45__cpo9iter_swapE:
	.zero		1
	.type		_ZN34_INTERNAL_53cd059c_4_k_cu_099736004cuda3std3__48unexpectE,@object
	.size		_ZN34_INTERNAL_53cd059c_4_k_cu_099736004cuda3std3__48unexpectE,(_ZN34_INTERNAL_53cd059c_4_k_cu_099736006thrust24THRUST_300001_SM_1000_NS8cuda_cub3parE - _ZN34_INTERNAL_53cd059c_4_k_cu_099736004cuda3std3__48unexpectE)
_ZN34_INTERNAL_53cd059c_4_k_cu_099736004cuda3std3__48unexpectE:
	.zero		1
	.type		_ZN34_INTERNAL_53cd059c_4_k_cu_099736006thrust24THRUST_300001_SM_1000_NS8cuda_cub3parE,@object
	.size		_ZN34_INTERNAL_53cd059c_4_k_cu_099736006thrust24THRUST_300001_SM_1000_NS8cuda_cub3parE,(_ZN34_INTERNAL_53cd059c_4_k_cu_099736006thrust24THRUST_300001_SM_1000_NS12placeholders2_4E - _ZN34_INTERNAL_53cd059c_4_k_cu_099736006thrust24THRUST_300001_SM_1000_NS8cuda_cub3parE)
_ZN34_INTERNAL_53cd059c_4_k_cu_099736006thrust24THRUST_300001_SM_1000_NS8cuda_cub3parE:
	.zero		1
	.type		_ZN34_INTERNAL_53cd059c_4_k_cu_099736006thrust24THRUST_300001_SM_1000_NS12placeholders2_4E,@object
	.size		_ZN34_INTERNAL_53cd059c_4_k_cu_099736006thrust24THRUST_300001_SM_1000_NS12placeholders2_4E,(_ZN34_INTERNAL_53cd059c_4_k_cu_099736004cuda3std3__45__cpo4cendE - _ZN34_INTERNAL_53cd059c_4_k_cu_099736006thrust24THRUST_300001_SM_1000_NS12placeholders2_4E)
_ZN34_INTERNAL_53cd059c_4_k_cu_099736006thrust24THRUST_300001_SM_1000_NS12placeholders2_4E:
	.zero		1
	.type		_ZN34_INTERNAL_53cd059c_4_k_cu_099736004cuda3std3__45__cpo4cendE,@object
	.size		_ZN34_INTERNAL_53cd059c_4_k_cu_099736004cuda3std3__45__cpo4cendE,(_ZN34_INTERNAL_53cd059c_4_k_cu_099736004cuda3std6ranges3__45__cpo4cendE - _ZN34_INTERNAL_53cd059c_4_k_cu_099736004cuda3std3__45__cpo4cendE)
_ZN34_INTERNAL_53cd059c_4_k_cu_099736004cuda3std3__45__cpo4cendE:
	.zero		1
	.type		_ZN34_INTERNAL_53cd059c_4_k_cu_099736004cuda3std6ranges3__45__cpo4cendE,@object
	.size		_ZN34_INTERNAL_53cd059c_4_k_cu_099736004cuda3std6ranges3__45__cpo4cendE,(_ZN34_INTERNAL_53cd059c_4_k_cu_099736004cuda3std3__420unreachable_sentinelE - _ZN34_INTERNAL_53cd059c_4_k_cu_099736004cuda3std6ranges3__45__cpo4cendE)
_ZN34_INTERNAL_53cd059c_4_k_cu_099736004cuda3std6ranges3__45__cpo4cendE:
	.zero		1
	.type		_ZN34_INTERNAL_53cd059c_4_k_cu_099736004cuda3std3__420unreachable_sentinelE,@object
	.size		_ZN34_INTERNAL_53cd059c_4_k_cu_099736004cuda3std3__420unreachable_sentinelE,(_ZN34_INTERNAL_53cd059c_4_k_cu_099736004cuda3std6ranges3__45__cpo5ssizeE - _ZN34_INTERNAL_53cd059c_4_k_cu_099736004cuda3std3__420unreachable_sentinelE)
_ZN34_INTERNAL_53cd059c_4_k_cu_099736004cuda3std3__420unreachable_sentinelE:
	.zero		1
	.type		_ZN34_INTERNAL_53cd059c_4_k_cu_099736004cuda3std6ranges3__45__cpo5ssizeE,@object
	.size		_ZN34_INTERNAL_53cd059c_4_k_cu_099736004cuda3std6ranges3__45__cpo5ssizeE,(_ZN34_INTERNAL_53cd059c_4_k_cu_099736006thrust24THRUST_300001_SM_1000_NS12placeholders2_8E - _ZN34_INTERNAL_53cd059c_4_k_cu_099736004cuda3std6ranges3__45__cpo5ssizeE)
_ZN34_INTERNAL_53cd059c_4_k_cu_099736004cuda3std6ranges3__45__cpo5ssizeE:
	.zero		1
	.type		_ZN34_INTERNAL_53cd059c_4_k_cu_099736006thrust24THRUST_300001_SM_1000_NS12placeholders2_8E,@object
	.size		_ZN34_INTERNAL_53cd059c_4_k_cu_099736006thrust24THRUST_300001_SM_1000_NS12placeholders2_8E,(_ZN34_INTERNAL_53cd059c_4_k_cu_099736004cuda3std3__45__cpo5crendE - _ZN34_INTERNAL_53cd059c_4_k_cu_099736006thrust24THRUST_300001_SM_1000_NS12placeholders2_8E)
_ZN34_INTERNAL_53cd059c_4_k_cu_099736006thrust24THRUST_300001_SM_1000_NS12placeholders2_8E:
	.zero		1
	.type		_ZN34_INTERNAL_53cd059c_4_k_cu_099736004cuda3std3__45__cpo5crendE,@object
	.size		_ZN34_INTERNAL_53cd059c_4_k_cu_099736004cuda3std3__45__cpo5crendE,(_ZN34_INTERNAL_53cd059c_4_k_cu_099736004cuda3std6ranges3__45__cpo4prevE - _ZN34_INTERNAL_53cd059c_4_k_cu_099736004cuda3std3__45__cpo5crendE)
_ZN34_INTERNAL_53cd059c_4_k_cu_099736004cuda3std3__45__cpo5crendE:
	.zero		1
	.type		_ZN34_INTERNAL_53cd059c_4_k_cu_099736004cuda3std6ranges3__45__cpo4prevE,@object
	.size		_ZN34_INTERNAL_53cd059c_4_k_cu_099736004cuda3std6ranges3__45__cpo4prevE,(_ZN34_INTERNAL_53cd059c_4_k_cu_099736004cuda3std6ranges3__45__cpo9iter_moveE - _ZN34_INTERNAL_53cd059c_4_k_cu_099736004cuda3std6ranges3__45__cpo4prevE)
_ZN34_INTERNAL_53cd059c_4_k_cu_099736004cuda3std6ranges3__45__cpo4prevE:
	.zero		1
	.type		_ZN34_INTERNAL_53cd059c_4_k_cu_099736004cuda3std6ranges3__45__cpo9iter_moveE,@object
	.size		_ZN34_INTERNAL_53cd059c_4_k_cu_099736004cuda3std6ranges3__45__cpo9iter_moveE,(_ZN34_INTERNAL_53cd059c_4_k_cu_099736006thrust24THRUST_300001_SM_1000_NS6system6detail10sequential3seqE - _ZN34_INTERNAL_53cd059c_4_k_cu_099736004cuda3std6ranges3__45__cpo9iter_moveE)
_ZN34_INTERNAL_53cd059c_4_k_cu_099736004cuda3std6ranges3__45__cpo9iter_moveE:
	.zero		1
	.type		_ZN34_INTERNAL_53cd059c_4_k_cu_099736006thrust24THRUST_300001_SM_1000_NS6system6detail10sequential3seqE,@object
	.size		_ZN34_INTERNAL_53cd059c_4_k_cu_099736006thrust24THRUST_300001_SM_1000_NS6system6detail10sequential3seqE,(.L_31 - _ZN34_INTERNAL_53cd059c_4_k_cu_099736006thrust24THRUST_300001_SM_1000_NS6system6detail10sequential3seqE)
_ZN34_INTERNAL_53cd059c_4_k_cu_099736006thrust24THRUST_300001_SM_1000_NS6system6detail10sequential3seqE:
	.zero		1
.L_31:


//--------------------- .nv.constant0._ZN3cub18CUB_300001_SM_10006detail11EmptyKernelIvEEvv --------------------------
	.section	.nv.constant0._ZN3cub18CUB_300001_SM_10006detail11EmptyKernelIvEEvv,"a",@progbits
	.sectionflags	@""
	.align	4
.nv.constant0._ZN3cub18CUB_300001_SM_10006detail11EmptyKernelIvEEvv:
	.zero		896


//--------------------- .nv.constant0._Z13placeElementsPiS_S_S_ii --------------------------
	.section	.nv.constant0._Z13placeElementsPiS_S_S_ii,"a",@progbits
	.sectionflags	@""
	.align	4
.nv.constant0._Z13placeElementsPiS_S_S_ii:
	.zero		936


//--------------------- .nv.constant0._Z10clear_rootPii --------------------------
	.section	.nv.constant0._Z10clear_rootPii,"a",@progbits
	.sectionflags	@""
	.align	4
.nv.constant0._Z10clear_rootPii:
	.zero		908


//--------------------- .nv.constant0._Z16downsweep_kernelPii --------------------------
	.section	.nv.constant0._Z16downsweep_kernelPii,"a",@progbits
	.sectionflags	@""
	.align	4
.nv.constant0._Z16downsweep_kernelPii:
	.zero		908


//--------------------- .nv.constant0._Z14upsweep_kernelPii --------------------------
	.section	.nv.constant0._Z14upsweep_kernelPii,"a",@progbits
	.sectionflags	@""
	.align	4
.nv.constant0._Z14upsweep_kernelPii:
	.zero		908


//--------------------- .nv.constant0._Z17generatePredicatePiS_ii --------------------------
	.section	.nv.constant0._Z17generatePredicatePiS_ii,"a",@progbits
	.sectionflags	@""
	.align	4
.nv.constant0._Z17generatePredicatePiS_ii:
	.zero		920


//--------------------- SYMBOLS --------------------------

	.type		.nv.reservedSmem.offset0,@object
	.size		.nv.reservedSmem.offset0,0x4
